//
// Generated by NVIDIA NVVM Compiler
//
// Compiler Build ID: CL-36424714
// Cuda compilation tools, release 13.0, V13.0.88
// Based on NVVM 20.0.0
//

.version 9.0
.target sm_100
.address_size 64

	// .globl	_Z9vectorSumPfS_S_i

.visible .entry _Z9vectorSumPfS_S_i(
	.param .u64 .ptr .align 1 _Z9vectorSumPfS_S_i_param_0,
	.param .u64 .ptr .align 1 _Z9vectorSumPfS_S_i_param_1,
	.param .u64 .ptr .align 1 _Z9vectorSumPfS_S_i_param_2,
	.param .u32 _Z9vectorSumPfS_S_i_param_3
)
{
	.reg .pred 	%p<2>;
	.reg .b32 	%r<6>;
	.reg .b32 	%f<4>;
	.reg .b64 	%rd<11>;

	ld.param.u64 	%rd1, [_Z9vectorSumPfS_S_i_param_0];
	ld.param.u64 	%rd2, [_Z9vectorSumPfS_S_i_param_1];
	ld.param.u64 	%rd3, [_Z9vectorSumPfS_S_i_param_2];
	ld.param.u32 	%r2, [_Z9vectorSumPfS_S_i_param_3];
	mov.u32 	%r3, %ctaid.x;
	mov.u32 	%r4, %ntid.x;
	mov.u32 	%r5, %tid.x;
	mad.lo.s32 	%r1, %r3, %r4, %r5;
	setp.ge.s32 	%p1, %r1, %r2;
	@%p1 bra 	$L__BB0_2;
	cvta.to.global.u64 	%rd4, %rd1;
	cvta.to.global.u64 	%rd5, %rd2;
	cvta.to.global.u64 	%rd6, %rd3;
	mul.wide.s32 	%rd7, %r1, 4;
	add.s64 	%rd8, %rd4, %rd7;
	ld.global.f32 	%f1, [%rd8];
	add.s64 	%rd9, %rd5, %rd7;
	ld.global.f32 	%f2, [%rd9];
	add.f32 	%f3, %f1, %f2;
	add.s64 	%rd10, %rd6, %rd7;
	st.global.f32 	[%rd10], %f3;
$L__BB0_2:
	ret;

}
	// .globl	_Z19gridStrideVectorSumPfS_S_i
.visible .entry _Z19gridStrideVectorSumPfS_S_i(
	.param .u64 .ptr .align 1 _Z19gridStrideVectorSumPfS_S_i_param_0,
	.param .u64 .ptr .align 1 _Z19gridStrideVectorSumPfS_S_i_param_1,
	.param .u64 .ptr .align 1 _Z19gridStrideVectorSumPfS_S_i_param_2,
	.param .u32 _Z19gridStrideVectorSumPfS_S_i_param_3
)
{
	.reg .pred 	%p<7>;
	.reg .b32 	%r<31>;
	.reg .b32 	%f<16>;
	.reg .b64 	%rd<25>;

	ld.param.u64 	%rd4, [_Z19gridStrideVectorSumPfS_S_i_param_0];
	ld.param.u64 	%rd5, [_Z19gridStrideVectorSumPfS_S_i_param_1];
	ld.param.u64 	%rd6, [_Z19gridStrideVectorSumPfS_S_i_param_2];
	ld.param.u32 	%r12, [_Z19gridStrideVectorSumPfS_S_i_param_3];
	cvta.to.global.u64 	%rd1, %rd6;
	cvta.to.global.u64 	%rd2, %rd5;
	cvta.to.global.u64 	%rd3, %rd4;
	mov.u32 	%r13, %ctaid.x;
	mov.u32 	%r14, %ntid.x;
	mov.u32 	%r15, %tid.x;
	mad.lo.s32 	%r29, %r13, %r14, %r15;
	mov.u32 	%r16, %nctaid.x;
	mul.lo.s32 	%r2, %r14, %r16;
	setp.ge.s32 	%p1, %r29, %r12;
	@%p1 bra 	$L__BB1_7;
	add.s32 	%r17, %r29, %r2;
	max.s32 	%r18, %r12, %r17;
	setp.lt.s32 	%p2, %r17, %r12;
	selp.u32 	%r19, 1, 0, %p2;
	add.s32 	%r20, %r17, %r19;
	sub.s32 	%r21, %r18, %r20;
	div.u32 	%r22, %r21, %r2;
	add.s32 	%r3, %r22, %r19;
	and.b32  	%r23, %r3, 3;
	setp.eq.s32 	%p3, %r23, 3;
	@%p3 bra 	$L__BB1_4;
	add.s32 	%r24, %r3, 1;
	and.b32  	%r25, %r24, 3;
	neg.s32 	%r27, %r25;
$L__BB1_3:
	.pragma "nounroll";
	mul.wide.s32 	%rd7, %r29, 4;
	add.s64 	%rd8, %rd1, %rd7;
	add.s64 	%rd9, %rd2, %rd7;
	add.s64 	%rd10, %rd3, %rd7;
	ld.global.f32 	%f1, [%rd10];
	ld.global.f32 	%f2, [%rd9];
	add.f32 	%f3, %f1, %f2;
	st.global.f32 	[%rd8], %f3;
	add.s32 	%r29, %r29, %r2;
	add.s32 	%r27, %r27, 1;
	setp.ne.s32 	%p4, %r27, 0;
	@%p4 bra 	$L__BB1_3;
$L__BB1_4:
	setp.lt.u32 	%p5, %r3, 3;
	@%p5 bra 	$L__BB1_7;
	mul.wide.s32 	%rd15, %r2, 4;
	shl.b32 	%r26, %r2, 2;
$L__BB1_6:
	mul.wide.s32 	%rd11, %r29, 4;
	add.s64 	%rd12, %rd3, %rd11;
	ld.global.f32 	%f4, [%rd12];
	add.s64 	%rd13, %rd2, %rd11;
	ld.global.f32 	%f5, [%rd13];
	add.f32 	%f6, %f4, %f5;
	add.s64 	%rd14, %rd1, %rd11;
	st.global.f32 	[%rd14], %f6;
	add.s64 	%rd16, %rd12, %rd15;
	ld.global.f32 	%f7, [%rd16];
	add.s64 	%rd17, %rd13, %rd15;
	ld.global.f32 	%f8, [%rd17];
	add.f32 	%f9, %f7, %f8;
	add.s64 	%rd18, %rd14, %rd15;
	st.global.f32 	[%rd18], %f9;
	add.s64 	%rd19, %rd16, %rd15;
	ld.global.f32 	%f10, [%rd19];
	add.s64 	%rd20, %rd17, %rd15;
	ld.global.f32 	%f11, [%rd20];
	add.f32 	%f12, %f10, %f11;
	add.s64 	%rd21, %rd18, %rd15;
	st.global.f32 	[%rd21], %f12;
	add.s64 	%rd22, %rd19, %rd15;
	ld.global.f32 	%f13, [%rd22];
	add.s64 	%rd23, %rd20, %rd15;
	ld.global.f32 	%f14, [%rd23];
	add.f32 	%f15, %f13, %f14;
	add.s64 	%rd24, %rd21, %rd15;
	st.global.f32 	[%rd24], %f15;
	add.s32 	%r29, %r26, %r29;
	setp.lt.s32 	%p6, %r29, %r12;
	@%p6 bra 	$L__BB1_6;
$L__BB1_7:
	ret;

}
	// .globl	_Z19vectorizedVectorSumPfS_S_i
.visible .entry _Z19vectorizedVectorSumPfS_S_i(
	.param .u64 .ptr .align 1 _Z19vectorizedVectorSumPfS_S_i_param_0,
	.param .u64 .ptr .align 1 _Z19vectorizedVectorSumPfS_S_i_param_1,
	.param .u64 .ptr .align 1 _Z19vectorizedVectorSumPfS_S_i_param_2,
	.param .u32 _Z19vectorizedVectorSumPfS_S_i_param_3
)
{
	.reg .pred 	%p<13>;
	.reg .b32 	%r<40>;
	.reg .b32 	%f<100>;
	.reg .b64 	%rd<30>;

	ld.param.u64 	%rd7, [_Z19vectorizedVectorSumPfS_S_i_param_0];
	ld.param.u64 	%rd8, [_Z19vectorizedVectorSumPfS_S_i_param_1];
	ld.param.u64 	%rd9, [_Z19vectorizedVectorSumPfS_S_i_param_2];
	ld.param.u32 	%r23, [_Z19vectorizedVectorSumPfS_S_i_param_3];
	cvta.to.global.u64 	%rd1, %rd9;
	cvta.to.global.u64 	%rd2, %rd8;
	cvta.to.global.u64 	%rd3, %rd7;
	mov.u32 	%r24, %ctaid.x;
	mov.u32 	%r25, %ntid.x;
	mov.u32 	%r26, %tid.x;
	mad.lo.s32 	%r1, %r24, %r25, %r26;
	shr.s32 	%r27, %r23, 31;
	shr.u32 	%r28, %r27, 30;
	add.s32 	%r29, %r23, %r28;
	shr.s32 	%r2, %r29, 2;
	setp.ge.s32 	%p1, %r1, %r2;
	@%p1 bra 	$L__BB2_2;
	mul.wide.s32 	%rd10, %r1, 16;
	add.s64 	%rd11, %rd3, %rd10;
	ld.global.v4.f32 	{%f1, %f2, %f3, %f4}, [%rd11];
	add.s64 	%rd12, %rd2, %rd10;
	ld.global.v4.f32 	{%f5, %f6, %f7, %f8}, [%rd12];
	add.f32 	%f9, %f1, %f5;
	add.f32 	%f10, %f2, %f6;
	add.f32 	%f11, %f3, %f7;
	add.f32 	%f12, %f4, %f8;
	add.s64 	%rd13, %rd1, %rd10;
	st.global.v4.f32 	[%rd13], {%f9, %f10, %f11, %f12};
$L__BB2_2:
	setp.ne.s32 	%p2, %r1, 0;
	shl.b32 	%r35, %r2, 2;
	setp.ge.s32 	%p3, %r35, %r23;
	or.pred  	%p4, %p2, %p3;
	@%p4 bra 	$L__BB2_15;
	sub.s32 	%r4, %r23, %r35;
	and.b32  	%r5, %r4, 15;
	sub.s32 	%r31, %r35, %r23;
	setp.gt.u32 	%p5, %r31, -16;
	@%p5 bra 	$L__BB2_6;
	and.b32  	%r32, %r4, -16;
	neg.s32 	%r33, %r32;
	add.s64 	%rd4, %rd3, 32;
	add.s64 	%rd5, %rd2, 32;
	add.s64 	%rd6, %rd1, 32;
$L__BB2_5:
	.pragma "nounroll";
	mul.wide.s32 	%rd14, %r35, 4;
	add.s64 	%rd15, %rd4, %rd14;
	add.s64 	%rd16, %rd5, %rd14;
	add.s64 	%rd17, %rd6, %rd14;
	ld.global.f32 	%f13, [%rd15+-32];
	ld.global.f32 	%f14, [%rd16+-32];
	add.f32 	%f15, %f13, %f14;
	st.global.f32 	[%rd17+-32], %f15;
	ld.global.f32 	%f16, [%rd15+-28];
	ld.global.f32 	%f17, [%rd16+-28];
	add.f32 	%f18, %f16, %f17;
	st.global.f32 	[%rd17+-28], %f18;
	ld.global.f32 	%f19, [%rd15+-24];
	ld.global.f32 	%f20, [%rd16+-24];
	add.f32 	%f21, %f19, %f20;
	st.global.f32 	[%rd17+-24], %f21;
	ld.global.f32 	%f22, [%rd15+-20];
	ld.global.f32 	%f23, [%rd16+-20];
	add.f32 	%f24, %f22, %f23;
	st.global.f32 	[%rd17+-20], %f24;
	ld.global.f32 	%f25, [%rd15+-16];
	ld.global.f32 	%f26, [%rd16+-16];
	add.f32 	%f27, %f25, %f26;
	st.global.f32 	[%rd17+-16], %f27;
	ld.global.f32 	%f28, [%rd15+-12];
	ld.global.f32 	%f29, [%rd16+-12];
	add.f32 	%f30, %f28, %f29;
	st.global.f32 	[%rd17+-12], %f30;
	ld.global.f32 	%f31, [%rd15+-8];
	ld.global.f32 	%f32, [%rd16+-8];
	add.f32 	%f33, %f31, %f32;
	st.global.f32 	[%rd17+-8], %f33;
	ld.global.f32 	%f34, [%rd15+-4];
	ld.global.f32 	%f35, [%rd16+-4];
	add.f32 	%f36, %f34, %f35;
	st.global.f32 	[%rd17+-4], %f36;
	ld.global.f32 	%f37, [%rd15];
	ld.global.f32 	%f38, [%rd16];
	add.f32 	%f39, %f37, %f38;
	st.global.f32 	[%rd17], %f39;
	ld.global.f32 	%f40, [%rd15+4];
	ld.global.f32 	%f41, [%rd16+4];
	add.f32 	%f42, %f40, %f41;
	st.global.f32 	[%rd17+4], %f42;
	ld.global.f32 	%f43, [%rd15+8];
	ld.global.f32 	%f44, [%rd16+8];
	add.f32 	%f45, %f43, %f44;
	st.global.f32 	[%rd17+8], %f45;
	ld.global.f32 	%f46, [%rd15+12];
	ld.global.f32 	%f47, [%rd16+12];
	add.f32 	%f48, %f46, %f47;
	st.global.f32 	[%rd17+12], %f48;
	ld.global.f32 	%f49, [%rd15+16];
	ld.global.f32 	%f50, [%rd16+16];
	add.f32 	%f51, %f49, %f50;
	st.global.f32 	[%rd17+16], %f51;
	ld.global.f32 	%f52, [%rd15+20];
	ld.global.f32 	%f53, [%rd16+20];
	add.f32 	%f54, %f52, %f53;
	st.global.f32 	[%rd17+20], %f54;
	ld.global.f32 	%f55, [%rd15+24];
	ld.global.f32 	%f56, [%rd16+24];
	add.f32 	%f57, %f55, %f56;
	st.global.f32 	[%rd17+24], %f57;
	ld.global.f32 	%f58, [%rd15+28];
	ld.global.f32 	%f59, [%rd16+28];
	add.f32 	%f60, %f58, %f59;
	st.global.f32 	[%rd17+28], %f60;
	add.s32 	%r35, %r35, 16;
	add.s32 	%r33, %r33, 16;
	setp.ne.s32 	%p6, %r33, 0;
	@%p6 bra 	$L__BB2_5;
$L__BB2_6:
	setp.eq.s32 	%p7, %r5, 0;
	@%p7 bra 	$L__BB2_15;
	and.b32  	%r12, %r4, 7;
	setp.lt.u32 	%p8, %r5, 8;
	@%p8 bra 	$L__BB2_9;
	mul.wide.s32 	%rd18, %r35, 4;
	add.s64 	%rd19, %rd3, %rd18;
	ld.global.f32 	%f61, [%rd19];
	add.s64 	%rd20, %rd2, %rd18;
	ld.global.f32 	%f62, [%rd20];
	add.f32 	%f63, %f61, %f62;
	add.s64 	%rd21, %rd1, %rd18;
	st.global.f32 	[%rd21], %f63;
	ld.global.f32 	%f64, [%rd19+4];
	ld.global.f32 	%f65, [%rd20+4];
	add.f32 	%f66, %f64, %f65;
	st.global.f32 	[%rd21+4], %f66;
	ld.global.f32 	%f67, [%rd19+8];
	ld.global.f32 	%f68, [%rd20+8];
	add.f32 	%f69, %f67, %f68;
	st.global.f32 	[%rd21+8], %f69;
	ld.global.f32 	%f70, [%rd19+12];
	ld.global.f32 	%f71, [%rd20+12];
	add.f32 	%f72, %f70, %f71;
	st.global.f32 	[%rd21+12], %f72;
	ld.global.f32 	%f73, [%rd19+16];
	ld.global.f32 	%f74, [%rd20+16];
	add.f32 	%f75, %f73, %f74;
	st.global.f32 	[%rd21+16], %f75;
	ld.global.f32 	%f76, [%rd19+20];
	ld.global.f32 	%f77, [%rd20+20];
	add.f32 	%f78, %f76, %f77;
	st.global.f32 	[%rd21+20], %f78;
	ld.global.f32 	%f79, [%rd19+24];
	ld.global.f32 	%f80, [%rd20+24];
	add.f32 	%f81, %f79, %f80;
	st.global.f32 	[%rd21+24], %f81;
	ld.global.f32 	%f82, [%rd19+28];
	ld.global.f32 	%f83, [%rd20+28];
	add.f32 	%f84, %f82, %f83;
	st.global.f32 	[%rd21+28], %f84;
	add.s32 	%r35, %r35, 8;
$L__BB2_9:
	setp.eq.s32 	%p9, %r12, 0;
	@%p9 bra 	$L__BB2_15;
	and.b32  	%r15, %r23, 3;
	setp.lt.u32 	%p10, %r12, 4;
	@%p10 bra 	$L__BB2_12;
	mul.wide.s32 	%rd22, %r35, 4;
	add.s64 	%rd23, %rd3, %rd22;
	ld.global.f32 	%f85, [%rd23];
	add.s64 	%rd24, %rd2, %rd22;
	ld.global.f32 	%f86, [%rd24];
	add.f32 	%f87, %f85, %f86;
	add.s64 	%rd25, %rd1, %rd22;
	st.global.f32 	[%rd25], %f87;
	ld.global.f32 	%f88, [%rd23+4];
	ld.global.f32 	%f89, [%rd24+4];
	add.f32 	%f90, %f88, %f89;
	st.global.f32 	[%rd25+4], %f90;
	ld.global.f32 	%f91, [%rd23+8];
	ld.global.f32 	%f92, [%rd24+8];
	add.f32 	%f93, %f91, %f92;
	st.global.f32 	[%rd25+8], %f93;
	ld.global.f32 	%f94, [%rd23+12];
	ld.global.f32 	%f95, [%rd24+12];
	add.f32 	%f96, %f94, %f95;
	st.global.f32 	[%rd25+12], %f96;
	add.s32 	%r35, %r35, 4;
$L__BB2_12:
	setp.eq.s32 	%p11, %r15, 0;
	@%p11 bra 	$L__BB2_15;
	neg.s32 	%r38, %r15;
$L__BB2_14:
	.pragma "nounroll";
	mul.wide.s32 	%rd26, %r35, 4;
	add.s64 	%rd27, %rd1, %rd26;
	add.s64 	%rd28, %rd2, %rd26;
	add.s64 	%rd29, %rd3, %rd26;
	ld.global.f32 	%f97, [%rd29];
	ld.global.f32 	%f98, [%rd28];
	add.f32 	%f99, %f97, %f98;
	st.global.f32 	[%rd27], %f99;
	add.s32 	%r35, %r35, 1;
	add.s32 	%r38, %r38, 1;
	setp.ne.s32 	%p12, %r38, 0;
	@%p12 bra 	$L__BB2_14;
$L__BB2_15:
	ret;

}
	// .globl	_Z23gridVectorizedVectorSumPfS_S_i
.visible .entry _Z23gridVectorizedVectorSumPfS_S_i(
	.param .u64 .ptr .align 1 _Z23gridVectorizedVectorSumPfS_S_i_param_0,
	.param .u64 .ptr .align 1 _Z23gridVectorizedVectorSumPfS_S_i_param_1,
	.param .u64 .ptr .align 1 _Z23gridVectorizedVectorSumPfS_S_i_param_2,
	.param .u32 _Z23gridVectorizedVectorSumPfS_S_i_param_3
)
{
	.reg .pred 	%p<18>;
	.reg .b32 	%r<65>;
	.reg .b32 	%f<148>;
	.reg .b64 	%rd<44>;

	ld.param.u64 	%rd7, [_Z23gridVectorizedVectorSumPfS_S_i_param_0];
	ld.param.u64 	%rd8, [_Z23gridVectorizedVectorSumPfS_S_i_param_1];
	ld.param.u64 	%rd9, [_Z23gridVectorizedVectorSumPfS_S_i_param_2];
	ld.param.u32 	%r33, [_Z23gridVectorizedVectorSumPfS_S_i_param_3];
	cvta.to.global.u64 	%rd1, %rd9;
	cvta.to.global.u64 	%rd2, %rd8;
	cvta.to.global.u64 	%rd3, %rd7;
	mov.u32 	%r34, %ctaid.x;
	mov.u32 	%r35, %ntid.x;
	mov.u32 	%r36, %tid.x;
	mad.lo.s32 	%r1, %r34, %r35, %r36;
	mov.u32 	%r37, %nctaid.x;
	mul.lo.s32 	%r2, %r35, %r37;
	shr.s32 	%r38, %r33, 31;
	shr.u32 	%r39, %r38, 30;
	add.s32 	%r40, %r33, %r39;
	shr.s32 	%r3, %r40, 2;
	setp.ge.s32 	%p1, %r1, %r3;
	@%p1 bra 	$L__BB3_7;
	add.s32 	%r41, %r1, %r2;
	max.s32 	%r42, %r3, %r41;
	setp.lt.s32 	%p2, %r41, %r3;
	selp.u32 	%r43, 1, 0, %p2;
	add.s32 	%r44, %r41, %r43;
	sub.s32 	%r45, %r42, %r44;
	div.u32 	%r46, %r45, %r2;
	add.s32 	%r4, %r46, %r43;
	and.b32  	%r47, %r4, 3;
	setp.eq.s32 	%p3, %r47, 3;
	mov.u32 	%r56, %r1;
	@%p3 bra 	$L__BB3_4;
	add.s32 	%r48, %r4, 1;
	and.b32  	%r49, %r48, 3;
	neg.s32 	%r54, %r49;
	mov.u32 	%r56, %r1;
$L__BB3_3:
	.pragma "nounroll";
	mul.wide.s32 	%rd10, %r56, 16;
	add.s64 	%rd11, %rd1, %rd10;
	add.s64 	%rd12, %rd2, %rd10;
	add.s64 	%rd13, %rd3, %rd10;
	ld.global.v4.f32 	{%f1, %f2, %f3, %f4}, [%rd13];
	ld.global.v4.f32 	{%f5, %f6, %f7, %f8}, [%rd12];
	add.f32 	%f9, %f1, %f5;
	add.f32 	%f10, %f2, %f6;
	add.f32 	%f11, %f3, %f7;
	add.f32 	%f12, %f4, %f8;
	st.global.v4.f32 	[%rd11], {%f9, %f10, %f11, %f12};
	add.s32 	%r56, %r56, %r2;
	add.s32 	%r54, %r54, 1;
	setp.ne.s32 	%p4, %r54, 0;
	@%p4 bra 	$L__BB3_3;
$L__BB3_4:
	setp.lt.u32 	%p5, %r4, 3;
	@%p5 bra 	$L__BB3_7;
	mul.wide.s32 	%rd18, %r2, 16;
	shl.b32 	%r50, %r2, 2;
$L__BB3_6:
	mul.wide.s32 	%rd14, %r56, 16;
	add.s64 	%rd15, %rd3, %rd14;
	ld.global.v4.f32 	{%f13, %f14, %f15, %f16}, [%rd15];
	add.s64 	%rd16, %rd2, %rd14;
	ld.global.v4.f32 	{%f17, %f18, %f19, %f20}, [%rd16];
	add.f32 	%f21, %f13, %f17;
	add.f32 	%f22, %f14, %f18;
	add.f32 	%f23, %f15, %f19;
	add.f32 	%f24, %f16, %f20;
	add.s64 	%rd17, %rd1, %rd14;
	st.global.v4.f32 	[%rd17], {%f21, %f22, %f23, %f24};
	add.s64 	%rd19, %rd15, %rd18;
	ld.global.v4.f32 	{%f25, %f26, %f27, %f28}, [%rd19];
	add.s64 	%rd20, %rd16, %rd18;
	ld.global.v4.f32 	{%f29, %f30, %f31, %f32}, [%rd20];
	add.f32 	%f33, %f25, %f29;
	add.f32 	%f34, %f26, %f30;
	add.f32 	%f35, %f27, %f31;
	add.f32 	%f36, %f28, %f32;
	add.s64 	%rd21, %rd17, %rd18;
	st.global.v4.f32 	[%rd21], {%f33, %f34, %f35, %f36};
	add.s64 	%rd22, %rd19, %rd18;
	ld.global.v4.f32 	{%f37, %f38, %f39, %f40}, [%rd22];
	add.s64 	%rd23, %rd20, %rd18;
	ld.global.v4.f32 	{%f41, %f42, %f43, %f44}, [%rd23];
	add.f32 	%f45, %f37, %f41;
	add.f32 	%f46, %f38, %f42;
	add.f32 	%f47, %f39, %f43;
	add.f32 	%f48, %f40, %f44;
	add.s64 	%rd24, %rd21, %rd18;
	st.global.v4.f32 	[%rd24], {%f45, %f46, %f47, %f48};
	add.s64 	%rd25, %rd22, %rd18;
	ld.global.v4.f32 	{%f49, %f50, %f51, %f52}, [%rd25];
	add.s64 	%rd26, %rd23, %rd18;
	ld.global.v4.f32 	{%f53, %f54, %f55, %f56}, [%rd26];
	add.f32 	%f57, %f49, %f53;
	add.f32 	%f58, %f50, %f54;
	add.f32 	%f59, %f51, %f55;
	add.f32 	%f60, %f52, %f56;
	add.s64 	%rd27, %rd24, %rd18;
	st.global.v4.f32 	[%rd27], {%f57, %f58, %f59, %f60};
	add.s32 	%r56, %r50, %r56;
	setp.lt.s32 	%p6, %r56, %r3;
	@%p6 bra 	$L__BB3_6;
$L__BB3_7:
	setp.ne.s32 	%p7, %r1, 0;
	shl.b32 	%r60, %r3, 2;
	setp.ge.s32 	%p8, %r60, %r33;
	or.pred  	%p9, %p7, %p8;
	@%p9 bra 	$L__BB3_20;
	sub.s32 	%r14, %r33, %r60;
	and.b32  	%r15, %r14, 15;
	sub.s32 	%r52, %r60, %r33;
	setp.gt.u32 	%p10, %r52, -16;
	@%p10 bra 	$L__BB3_11;
	and.b32  	%r53, %r14, -16;
	neg.s32 	%r58, %r53;
	add.s64 	%rd4, %rd3, 32;
	add.s64 	%rd5, %rd2, 32;
	add.s64 	%rd6, %rd1, 32;
$L__BB3_10:
	.pragma "nounroll";
	mul.wide.s32 	%rd28, %r60, 4;
	add.s64 	%rd29, %rd4, %rd28;
	add.s64 	%rd30, %rd5, %rd28;
	add.s64 	%rd31, %rd6, %rd28;
	ld.global.f32 	%f61, [%rd29+-32];
	ld.global.f32 	%f62, [%rd30+-32];
	add.f32 	%f63, %f61, %f62;
	st.global.f32 	[%rd31+-32], %f63;
	ld.global.f32 	%f64, [%rd29+-28];
	ld.global.f32 	%f65, [%rd30+-28];
	add.f32 	%f66, %f64, %f65;
	st.global.f32 	[%rd31+-28], %f66;
	ld.global.f32 	%f67, [%rd29+-24];
	ld.global.f32 	%f68, [%rd30+-24];
	add.f32 	%f69, %f67, %f68;
	st.global.f32 	[%rd31+-24], %f69;
	ld.global.f32 	%f70, [%rd29+-20];
	ld.global.f32 	%f71, [%rd30+-20];
	add.f32 	%f72, %f70, %f71;
	st.global.f32 	[%rd31+-20], %f72;
	ld.global.f32 	%f73, [%rd29+-16];
	ld.global.f32 	%f74, [%rd30+-16];
	add.f32 	%f75, %f73, %f74;
	st.global.f32 	[%rd31+-16], %f75;
	ld.global.f32 	%f76, [%rd29+-12];
	ld.global.f32 	%f77, [%rd30+-12];
	add.f32 	%f78, %f76, %f77;
	st.global.f32 	[%rd31+-12], %f78;
	ld.global.f32 	%f79, [%rd29+-8];
	ld.global.f32 	%f80, [%rd30+-8];
	add.f32 	%f81, %f79, %f80;
	st.global.f32 	[%rd31+-8], %f81;
	ld.global.f32 	%f82, [%rd29+-4];
	ld.global.f32 	%f83, [%rd30+-4];
	add.f32 	%f84, %f82, %f83;
	st.global.f32 	[%rd31+-4], %f84;
	ld.global.f32 	%f85, [%rd29];
	ld.global.f32 	%f86, [%rd30];
	add.f32 	%f87, %f85, %f86;
	st.global.f32 	[%rd31], %f87;
	ld.global.f32 	%f88, [%rd29+4];
	ld.global.f32 	%f89, [%rd30+4];
	add.f32 	%f90, %f88, %f89;
	st.global.f32 	[%rd31+4], %f90;
	ld.global.f32 	%f91, [%rd29+8];
	ld.global.f32 	%f92, [%rd30+8];
	add.f32 	%f93, %f91, %f92;
	st.global.f32 	[%rd31+8], %f93;
	ld.global.f32 	%f94, [%rd29+12];
	ld.global.f32 	%f95, [%rd30+12];
	add.f32 	%f96, %f94, %f95;
	st.global.f32 	[%rd31+12], %f96;
	ld.global.f32 	%f97, [%rd29+16];
	ld.global.f32 	%f98, [%rd30+16];
	add.f32 	%f99, %f97, %f98;
	st.global.f32 	[%rd31+16], %f99;
	ld.global.f32 	%f100, [%rd29+20];
	ld.global.f32 	%f101, [%rd30+20];
	add.f32 	%f102, %f100, %f101;
	st.global.f32 	[%rd31+20], %f102;
	ld.global.f32 	%f103, [%rd29+24];
	ld.global.f32 	%f104, [%rd30+24];
	add.f32 	%f105, %f103, %f104;
	st.global.f32 	[%rd31+24], %f105;
	ld.global.f32 	%f106, [%rd29+28];
	ld.global.f32 	%f107, [%rd30+28];
	add.f32 	%f108, %f106, %f107;
	st.global.f32 	[%rd31+28], %f108;
	add.s32 	%r60, %r60, 16;
	add.s32 	%r58, %r58, 16;
	setp.ne.s32 	%p11, %r58, 0;
	@%p11 bra 	$L__BB3_10;
$L__BB3_11:
	setp.eq.s32 	%p12, %r15, 0;
	@%p12 bra 	$L__BB3_20;
	and.b32  	%r22, %r14, 7;
	setp.lt.u32 	%p13, %r15, 8;
	@%p13 bra 	$L__BB3_14;
	mul.wide.s32 	%rd32, %r60, 4;
	add.s64 	%rd33, %rd3, %rd32;
	ld.global.f32 	%f109, [%rd33];
	add.s64 	%rd34, %rd2, %rd32;
	ld.global.f32 	%f110, [%rd34];
	add.f32 	%f111, %f109, %f110;
	add.s64 	%rd35, %rd1, %rd32;
	st.global.f32 	[%rd35], %f111;
	ld.global.f32 	%f112, [%rd33+4];
	ld.global.f32 	%f113, [%rd34+4];
	add.f32 	%f114, %f112, %f113;
	st.global.f32 	[%rd35+4], %f114;
	ld.global.f32 	%f115, [%rd33+8];
	ld.global.f32 	%f116, [%rd34+8];
	add.f32 	%f117, %f115, %f116;
	st.global.f32 	[%rd35+8], %f117;
	ld.global.f32 	%f118, [%rd33+12];
	ld.global.f32 	%f119, [%rd34+12];
	add.f32 	%f120, %f118, %f119;
	st.global.f32 	[%rd35+12], %f120;
	ld.global.f32 	%f121, [%rd33+16];
	ld.global.f32 	%f122, [%rd34+16];
	add.f32 	%f123, %f121, %f122;
	st.global.f32 	[%rd35+16], %f123;
	ld.global.f32 	%f124, [%rd33+20];
	ld.global.f32 	%f125, [%rd34+20];
	add.f32 	%f126, %f124, %f125;
	st.global.f32 	[%rd35+20], %f126;
	ld.global.f32 	%f127, [%rd33+24];
	ld.global.f32 	%f128, [%rd34+24];
	add.f32 	%f129, %f127, %f128;
	st.global.f32 	[%rd35+24], %f129;
	ld.global.f32 	%f130, [%rd33+28];
	ld.global.f32 	%f131, [%rd34+28];
	add.f32 	%f132, %f130, %f131;
	st.global.f32 	[%rd35+28], %f132;
	add.s32 	%r60, %r60, 8;
$L__BB3_14:
	setp.eq.s32 	%p14, %r22, 0;
	@%p14 bra 	$L__BB3_20;
	and.b32  	%r25, %r33, 3;
	setp.lt.u32 	%p15, %r22, 4;
	@%p15 bra 	$L__BB3_17;
	mul.wide.s32 	%rd36, %r60, 4;
	add.s64 	%rd37, %rd3, %rd36;
	ld.global.f32 	%f133, [%rd37];
	add.s64 	%rd38, %rd2, %rd36;
	ld.global.f32 	%f134, [%rd38];
	add.f32 	%f135, %f133, %f134;
	add.s64 	%rd39, %rd1, %rd36;
	st.global.f32 	[%rd39], %f135;
	ld.global.f32 	%f136, [%rd37+4];
	ld.global.f32 	%f137, [%rd38+4];
	add.f32 	%f138, %f136, %f137;
	st.global.f32 	[%rd39+4], %f138;
	ld.global.f32 	%f139, [%rd37+8];
	ld.global.f32 	%f140, [%rd38+8];
	add.f32 	%f141, %f139, %f140;
	st.global.f32 	[%rd39+8], %f141;
	ld.global.f32 	%f142, [%rd37+12];
	ld.global.f32 	%f143, [%rd38+12];
	add.f32 	%f144, %f142, %f143;
	st.global.f32 	[%rd39+12], %f144;
	add.s32 	%r60, %r60, 4;
$L__BB3_17:
	setp.eq.s32 	%p16, %r25, 0;
	@%p16 bra 	$L__BB3_20;
	neg.s32 	%r63, %r25;
$L__BB3_19:
	.pragma "nounroll";
	mul.wide.s32 	%rd40, %r60, 4;
	add.s64 	%rd41, %rd1, %rd40;
	add.s64 	%rd42, %rd2, %rd40;
	add.s64 	%rd43, %rd3, %rd40;
	ld.global.f32 	%f145, [%rd43];
	ld.global.f32 	%f146, [%rd42];
	add.f32 	%f147, %f145, %f146;
	st.global.f32 	[%rd41], %f147;
	add.s32 	%r60, %r60, 1;
	add.s32 	%r63, %r63, 1;
	setp.ne.s32 	%p17, %r63, 0;
	@%p17 bra 	$L__BB3_19;
$L__BB3_20:
	ret;

}
	// .globl	_Z27ILP2VectorizedGridVectorSumPfS_S_i
.visible .entry _Z27ILP2VectorizedGridVectorSumPfS_S_i(
	.param .u64 .ptr .align 1 _Z27ILP2VectorizedGridVectorSumPfS_S_i_param_0,
	.param .u64 .ptr .align 1 _Z27ILP2VectorizedGridVectorSumPfS_S_i_param_1,
	.param .u64 .ptr .align 1 _Z27ILP2VectorizedGridVectorSumPfS_S_i_param_2,
	.param .u32 _Z27ILP2VectorizedGridVectorSumPfS_S_i_param_3
)
{
	.reg .pred 	%p<15>;
	.reg .b32 	%r<67>;
	.reg .b32 	%f<100>;
	.reg .b64 	%rd<51>;

	ld.param.u64 	%rd4, [_Z27ILP2VectorizedGridVectorSumPfS_S_i_param_0];
	ld.param.u64 	%rd5, [_Z27ILP2VectorizedGridVectorSumPfS_S_i_param_1];
	ld.param.u64 	%rd6, [_Z27ILP2VectorizedGridVectorSumPfS_S_i_param_2];
	ld.param.u32 	%r26, [_Z27ILP2VectorizedGridVectorSumPfS_S_i_param_3];
	cvta.to.global.u64 	%rd1, %rd6;
	cvta.to.global.u64 	%rd2, %rd5;
	cvta.to.global.u64 	%rd3, %rd4;
	mov.u32 	%r27, %ctaid.x;
	mov.u32 	%r28, %ntid.x;
	mov.u32 	%r29, %tid.x;
	mad.lo.s32 	%r1, %r27, %r28, %r29;
	mov.u32 	%r30, %nctaid.x;
	mul.lo.s32 	%r2, %r30, %r28;
	shr.s32 	%r31, %r26, 31;
	shr.u32 	%r32, %r31, 30;
	add.s32 	%r33, %r26, %r32;
	shr.s32 	%r3, %r33, 2;
	add.s32 	%r34, %r1, %r2;
	setp.ge.s32 	%p1, %r34, %r3;
	mov.u32 	%r61, %r1;
	@%p1 bra 	$L__BB4_1;
	bra.uni 	$L__BB4_15;
$L__BB4_1:
	setp.ge.s32 	%p3, %r61, %r3;
	@%p3 bra 	$L__BB4_7;
	add.s32 	%r37, %r61, %r2;
	max.s32 	%r38, %r3, %r37;
	setp.lt.s32 	%p4, %r37, %r3;
	selp.u32 	%r39, 1, 0, %p4;
	add.s32 	%r40, %r37, %r39;
	sub.s32 	%r41, %r38, %r40;
	div.u32 	%r42, %r41, %r2;
	add.s32 	%r5, %r42, %r39;
	and.b32  	%r43, %r5, 3;
	setp.eq.s32 	%p5, %r43, 3;
	@%p5 bra 	$L__BB4_5;
	add.s32 	%r44, %r5, 1;
	and.b32  	%r45, %r44, 3;
	neg.s32 	%r59, %r45;
$L__BB4_4:
	.pragma "nounroll";
	mul.wide.s32 	%rd15, %r61, 16;
	add.s64 	%rd16, %rd1, %rd15;
	add.s64 	%rd17, %rd2, %rd15;
	add.s64 	%rd18, %rd3, %rd15;
	ld.global.v4.f32 	{%f25, %f26, %f27, %f28}, [%rd18];
	ld.global.v4.f32 	{%f29, %f30, %f31, %f32}, [%rd17];
	add.f32 	%f33, %f25, %f29;
	add.f32 	%f34, %f26, %f30;
	add.f32 	%f35, %f27, %f31;
	add.f32 	%f36, %f28, %f32;
	st.global.v4.f32 	[%rd16], {%f33, %f34, %f35, %f36};
	add.s32 	%r61, %r61, %r2;
	add.s32 	%r59, %r59, 1;
	setp.ne.s32 	%p6, %r59, 0;
	@%p6 bra 	$L__BB4_4;
$L__BB4_5:
	setp.lt.u32 	%p7, %r5, 3;
	@%p7 bra 	$L__BB4_7;
$L__BB4_6:
	mul.wide.s32 	%rd19, %r61, 16;
	add.s64 	%rd20, %rd3, %rd19;
	ld.global.v4.f32 	{%f37, %f38, %f39, %f40}, [%rd20];
	add.s64 	%rd21, %rd2, %rd19;
	ld.global.v4.f32 	{%f41, %f42, %f43, %f44}, [%rd21];
	add.f32 	%f45, %f37, %f41;
	add.f32 	%f46, %f38, %f42;
	add.f32 	%f47, %f39, %f43;
	add.f32 	%f48, %f40, %f44;
	add.s64 	%rd22, %rd1, %rd19;
	st.global.v4.f32 	[%rd22], {%f45, %f46, %f47, %f48};
	mul.wide.s32 	%rd23, %r2, 16;
	add.s64 	%rd24, %rd20, %rd23;
	ld.global.v4.f32 	{%f49, %f50, %f51, %f52}, [%rd24];
	add.s64 	%rd25, %rd21, %rd23;
	ld.global.v4.f32 	{%f53, %f54, %f55, %f56}, [%rd25];
	add.f32 	%f57, %f49, %f53;
	add.f32 	%f58, %f50, %f54;
	add.f32 	%f59, %f51, %f55;
	add.f32 	%f60, %f52, %f56;
	add.s64 	%rd26, %rd22, %rd23;
	st.global.v4.f32 	[%rd26], {%f57, %f58, %f59, %f60};
	add.s64 	%rd27, %rd24, %rd23;
	ld.global.v4.f32 	{%f61, %f62, %f63, %f64}, [%rd27];
	add.s64 	%rd28, %rd25, %rd23;
	ld.global.v4.f32 	{%f65, %f66, %f67, %f68}, [%rd28];
	add.f32 	%f69, %f61, %f65;
	add.f32 	%f70, %f62, %f66;
	add.f32 	%f71, %f63, %f67;
	add.f32 	%f72, %f64, %f68;
	add.s64 	%rd29, %rd26, %rd23;
	st.global.v4.f32 	[%rd29], {%f69, %f70, %f71, %f72};
	add.s64 	%rd30, %rd27, %rd23;
	ld.global.v4.f32 	{%f73, %f74, %f75, %f76}, [%rd30];
	add.s64 	%rd31, %rd28, %rd23;
	ld.global.v4.f32 	{%f77, %f78, %f79, %f80}, [%rd31];
	add.f32 	%f81, %f73, %f77;
	add.f32 	%f82, %f74, %f78;
	add.f32 	%f83, %f75, %f79;
	add.f32 	%f84, %f76, %f80;
	add.s64 	%rd32, %rd29, %rd23;
	st.global.v4.f32 	[%rd32], {%f81, %f82, %f83, %f84};
	shl.b32 	%r46, %r2, 2;
	add.s32 	%r61, %r46, %r61;
	setp.lt.s32 	%p8, %r61, %r3;
	@%p8 bra 	$L__BB4_6;
$L__BB4_7:
	shl.b32 	%r47, %r3, 2;
	add.s32 	%r65, %r47, %r1;
	setp.ge.s32 	%p9, %r65, %r26;
	@%p9 bra 	$L__BB4_14;
	add.s32 	%r48, %r65, %r2;
	max.s32 	%r49, %r26, %r48;
	setp.lt.s32 	%p10, %r48, %r26;
	selp.u32 	%r50, 1, 0, %p10;
	add.s32 	%r51, %r48, %r50;
	sub.s32 	%r52, %r49, %r51;
	div.u32 	%r53, %r52, %r2;
	add.s32 	%r17, %r53, %r50;
	and.b32  	%r54, %r17, 3;
	setp.eq.s32 	%p11, %r54, 3;
	@%p11 bra 	$L__BB4_11;
	add.s32 	%r55, %r17, 1;
	and.b32  	%r56, %r55, 3;
	neg.s32 	%r63, %r56;
$L__BB4_10:
	.pragma "nounroll";
	mul.wide.s32 	%rd33, %r65, 4;
	add.s64 	%rd34, %rd1, %rd33;
	add.s64 	%rd35, %rd2, %rd33;
	add.s64 	%rd36, %rd3, %rd33;
	ld.global.f32 	%f85, [%rd36];
	ld.global.f32 	%f86, [%rd35];
	add.f32 	%f87, %f85, %f86;
	st.global.f32 	[%rd34], %f87;
	add.s32 	%r65, %r65, %r2;
	add.s32 	%r63, %r63, 1;
	setp.ne.s32 	%p12, %r63, 0;
	@%p12 bra 	$L__BB4_10;
$L__BB4_11:
	setp.lt.u32 	%p13, %r17, 3;
	@%p13 bra 	$L__BB4_14;
	mul.wide.s32 	%rd41, %r2, 4;
	shl.b32 	%r57, %r2, 2;
$L__BB4_13:
	mul.wide.s32 	%rd37, %r65, 4;
	add.s64 	%rd38, %rd3, %rd37;
	ld.global.f32 	%f88, [%rd38];
	add.s64 	%rd39, %rd2, %rd37;
	ld.global.f32 	%f89, [%rd39];
	add.f32 	%f90, %f88, %f89;
	add.s64 	%rd40, %rd1, %rd37;
	st.global.f32 	[%rd40], %f90;
	add.s64 	%rd42, %rd38, %rd41;
	ld.global.f32 	%f91, [%rd42];
	add.s64 	%rd43, %rd39, %rd41;
	ld.global.f32 	%f92, [%rd43];
	add.f32 	%f93, %f91, %f92;
	add.s64 	%rd44, %rd40, %rd41;
	st.global.f32 	[%rd44], %f93;
	add.s64 	%rd45, %rd42, %rd41;
	ld.global.f32 	%f94, [%rd45];
	add.s64 	%rd46, %rd43, %rd41;
	ld.global.f32 	%f95, [%rd46];
	add.f32 	%f96, %f94, %f95;
	add.s64 	%rd47, %rd44, %rd41;
	st.global.f32 	[%rd47], %f96;
	add.s64 	%rd48, %rd45, %rd41;
	ld.global.f32 	%f97, [%rd48];
	add.s64 	%rd49, %rd46, %rd41;
	ld.global.f32 	%f98, [%rd49];
	add.f32 	%f99, %f97, %f98;
	add.s64 	%rd50, %rd47, %rd41;
	st.global.f32 	[%rd50], %f99;
	add.s32 	%r65, %r57, %r65;
	setp.lt.s32 	%p14, %r65, %r26;
	@%p14 bra 	$L__BB4_13;
$L__BB4_14:
	ret;
$L__BB4_15:
	mul.wide.s32 	%rd7, %r61, 16;
	add.s64 	%rd8, %rd3, %rd7;
	ld.global.v4.f32 	{%f1, %f2, %f3, %f4}, [%rd8];
	add.s64 	%rd9, %rd2, %rd7;
	ld.global.v4.f32 	{%f5, %f6, %f7, %f8}, [%rd9];
	mul.wide.s32 	%rd10, %r2, 16;
	add.s64 	%rd11, %rd8, %rd10;
	ld.global.v4.f32 	{%f9, %f10, %f11, %f12}, [%rd11];
	add.s64 	%rd12, %rd9, %rd10;
	ld.global.v4.f32 	{%f13, %f14, %f15, %f16}, [%rd12];
	add.f32 	%f17, %f1, %f5;
	add.f32 	%f18, %f2, %f6;
	add.f32 	%f19, %f3, %f7;
	add.f32 	%f20, %f4, %f8;
	add.s64 	%rd13, %rd1, %rd7;
	st.global.v4.f32 	[%rd13], {%f17, %f18, %f19, %f20};
	add.f32 	%f21, %f9, %f13;
	add.f32 	%f22, %f10, %f14;
	add.f32 	%f23, %f11, %f15;
	add.f32 	%f24, %f12, %f16;
	add.s64 	%rd14, %rd13, %rd10;
	st.global.v4.f32 	[%rd14], {%f21, %f22, %f23, %f24};
	shl.b32 	%r35, %r2, 1;
	add.s32 	%r61, %r61, %r35;
	add.s32 	%r36, %r61, %r2;
	setp.lt.s32 	%p2, %r36, %r3;
	@%p2 bra 	$L__BB4_15;
	bra.uni 	$L__BB4_1;

}
	// .globl	_Z27ILP4VectorizedGridVectorSumPfS_S_i
.visible .entry _Z27ILP4VectorizedGridVectorSumPfS_S_i(
	.param .u64 .ptr .align 1 _Z27ILP4VectorizedGridVectorSumPfS_S_i_param_0,
	.param .u64 .ptr .align 1 _Z27ILP4VectorizedGridVectorSumPfS_S_i_param_1,
	.param .u64 .ptr .align 1 _Z27ILP4VectorizedGridVectorSumPfS_S_i_param_2,
	.param .u32 _Z27ILP4VectorizedGridVectorSumPfS_S_i_param_3
)
{
	.reg .pred 	%p<15>;
	.reg .b32 	%r<74>;
	.reg .b32 	%f<124>;
	.reg .b64 	%rd<66>;

	ld.param.u32 	%r26, [_Z27ILP4VectorizedGridVectorSumPfS_S_i_param_3];
	mov.u32 	%r27, %ctaid.x;
	mov.u32 	%r28, %ntid.x;
	mov.u32 	%r29, %tid.x;
	mad.lo.s32 	%r68, %r27, %r28, %r29;
	mov.u32 	%r30, %nctaid.x;
	mul.lo.s32 	%r2, %r30, %r28;
	shr.s32 	%r31, %r26, 31;
	shr.u32 	%r32, %r31, 30;
	add.s32 	%r33, %r26, %r32;
	shr.s32 	%r3, %r33, 2;
	mad.lo.s32 	%r34, %r2, 3, %r68;
	setp.ge.s32 	%p1, %r34, %r3;
	@%p1 bra 	$L__BB5_1;
	bra.uni 	$L__BB5_15;
$L__BB5_1:
	ld.param.u64 	%rd65, [_Z27ILP4VectorizedGridVectorSumPfS_S_i_param_2];
	ld.param.u64 	%rd63, [_Z27ILP4VectorizedGridVectorSumPfS_S_i_param_1];
	ld.param.u64 	%rd61, [_Z27ILP4VectorizedGridVectorSumPfS_S_i_param_0];
	cvta.to.global.u64 	%rd1, %rd63;
	cvta.to.global.u64 	%rd2, %rd61;
	cvta.to.global.u64 	%rd3, %rd65;
	setp.ge.s32 	%p3, %r68, %r3;
	@%p3 bra 	$L__BB5_7;
	add.s32 	%r37, %r68, %r2;
	max.s32 	%r38, %r3, %r37;
	setp.lt.s32 	%p4, %r37, %r3;
	selp.u32 	%r39, 1, 0, %p4;
	add.s32 	%r40, %r37, %r39;
	sub.s32 	%r41, %r38, %r40;
	div.u32 	%r42, %r41, %r2;
	add.s32 	%r5, %r42, %r39;
	and.b32  	%r43, %r5, 3;
	setp.eq.s32 	%p5, %r43, 3;
	@%p5 bra 	$L__BB5_5;
	add.s32 	%r44, %r5, 1;
	and.b32  	%r45, %r44, 3;
	neg.s32 	%r66, %r45;
$L__BB5_4:
	.pragma "nounroll";
	mul.wide.s32 	%rd24, %r68, 16;
	add.s64 	%rd25, %rd3, %rd24;
	add.s64 	%rd26, %rd1, %rd24;
	add.s64 	%rd27, %rd2, %rd24;
	ld.global.v4.f32 	{%f49, %f50, %f51, %f52}, [%rd27];
	ld.global.v4.f32 	{%f53, %f54, %f55, %f56}, [%rd26];
	add.f32 	%f57, %f49, %f53;
	add.f32 	%f58, %f50, %f54;
	add.f32 	%f59, %f51, %f55;
	add.f32 	%f60, %f52, %f56;
	st.global.v4.f32 	[%rd25], {%f57, %f58, %f59, %f60};
	add.s32 	%r68, %r68, %r2;
	add.s32 	%r66, %r66, 1;
	setp.ne.s32 	%p6, %r66, 0;
	@%p6 bra 	$L__BB5_4;
$L__BB5_5:
	setp.lt.u32 	%p7, %r5, 3;
	@%p7 bra 	$L__BB5_7;
$L__BB5_6:
	mul.wide.s32 	%rd28, %r68, 16;
	add.s64 	%rd29, %rd2, %rd28;
	ld.global.v4.f32 	{%f61, %f62, %f63, %f64}, [%rd29];
	add.s64 	%rd30, %rd1, %rd28;
	ld.global.v4.f32 	{%f65, %f66, %f67, %f68}, [%rd30];
	add.f32 	%f69, %f61, %f65;
	add.f32 	%f70, %f62, %f66;
	add.f32 	%f71, %f63, %f67;
	add.f32 	%f72, %f64, %f68;
	add.s64 	%rd31, %rd3, %rd28;
	st.global.v4.f32 	[%rd31], {%f69, %f70, %f71, %f72};
	mul.wide.s32 	%rd32, %r2, 16;
	add.s64 	%rd33, %rd29, %rd32;
	ld.global.v4.f32 	{%f73, %f74, %f75, %f76}, [%rd33];
	add.s64 	%rd34, %rd30, %rd32;
	ld.global.v4.f32 	{%f77, %f78, %f79, %f80}, [%rd34];
	add.f32 	%f81, %f73, %f77;
	add.f32 	%f82, %f74, %f78;
	add.f32 	%f83, %f75, %f79;
	add.f32 	%f84, %f76, %f80;
	add.s64 	%rd35, %rd31, %rd32;
	st.global.v4.f32 	[%rd35], {%f81, %f82, %f83, %f84};
	add.s64 	%rd36, %rd33, %rd32;
	ld.global.v4.f32 	{%f85, %f86, %f87, %f88}, [%rd36];
	add.s64 	%rd37, %rd34, %rd32;
	ld.global.v4.f32 	{%f89, %f90, %f91, %f92}, [%rd37];
	add.f32 	%f93, %f85, %f89;
	add.f32 	%f94, %f86, %f90;
	add.f32 	%f95, %f87, %f91;
	add.f32 	%f96, %f88, %f92;
	add.s64 	%rd38, %rd35, %rd32;
	st.global.v4.f32 	[%rd38], {%f93, %f94, %f95, %f96};
	add.s64 	%rd39, %rd36, %rd32;
	ld.global.v4.f32 	{%f97, %f98, %f99, %f100}, [%rd39];
	add.s64 	%rd40, %rd37, %rd32;
	ld.global.v4.f32 	{%f101, %f102, %f103, %f104}, [%rd40];
	add.f32 	%f105, %f97, %f101;
	add.f32 	%f106, %f98, %f102;
	add.f32 	%f107, %f99, %f103;
	add.f32 	%f108, %f100, %f104;
	add.s64 	%rd41, %rd38, %rd32;
	st.global.v4.f32 	[%rd41], {%f105, %f106, %f107, %f108};
	shl.b32 	%r46, %r2, 2;
	add.s32 	%r68, %r46, %r68;
	setp.lt.s32 	%p8, %r68, %r3;
	@%p8 bra 	$L__BB5_6;
$L__BB5_7:
	ld.param.u32 	%r62, [_Z27ILP4VectorizedGridVectorSumPfS_S_i_param_3];
	shl.b32 	%r47, %r3, 2;
	mov.u32 	%r48, %ctaid.x;
	mov.u32 	%r49, %ntid.x;
	mov.u32 	%r50, %tid.x;
	mad.lo.s32 	%r51, %r48, %r49, %r50;
	add.s32 	%r72, %r47, %r51;
	setp.ge.s32 	%p9, %r72, %r62;
	@%p9 bra 	$L__BB5_14;
	ld.param.u32 	%r63, [_Z27ILP4VectorizedGridVectorSumPfS_S_i_param_3];
	add.s32 	%r52, %r72, %r2;
	max.s32 	%r53, %r63, %r52;
	setp.lt.s32 	%p10, %r52, %r63;
	selp.u32 	%r54, 1, 0, %p10;
	add.s32 	%r55, %r52, %r54;
	sub.s32 	%r56, %r53, %r55;
	div.u32 	%r57, %r56, %r2;
	add.s32 	%r17, %r57, %r54;
	and.b32  	%r58, %r17, 3;
	setp.eq.s32 	%p11, %r58, 3;
	@%p11 bra 	$L__BB5_11;
	add.s32 	%r59, %r17, 1;
	and.b32  	%r60, %r59, 3;
	neg.s32 	%r70, %r60;
$L__BB5_10:
	.pragma "nounroll";
	mul.wide.s32 	%rd42, %r72, 4;
	add.s64 	%rd43, %rd3, %rd42;
	add.s64 	%rd44, %rd1, %rd42;
	add.s64 	%rd45, %rd2, %rd42;
	ld.global.f32 	%f109, [%rd45];
	ld.global.f32 	%f110, [%rd44];
	add.f32 	%f111, %f109, %f110;
	st.global.f32 	[%rd43], %f111;
	add.s32 	%r72, %r72, %r2;
	add.s32 	%r70, %r70, 1;
	setp.ne.s32 	%p12, %r70, 0;
	@%p12 bra 	$L__BB5_10;
$L__BB5_11:
	setp.lt.u32 	%p13, %r17, 3;
	@%p13 bra 	$L__BB5_14;
	mul.wide.s32 	%rd50, %r2, 4;
	shl.b32 	%r61, %r2, 2;
$L__BB5_13:
	ld.param.u32 	%r64, [_Z27ILP4VectorizedGridVectorSumPfS_S_i_param_3];
	mul.wide.s32 	%rd46, %r72, 4;
	add.s64 	%rd47, %rd2, %rd46;
	ld.global.f32 	%f112, [%rd47];
	add.s64 	%rd48, %rd1, %rd46;
	ld.global.f32 	%f113, [%rd48];
	add.f32 	%f114, %f112, %f113;
	add.s64 	%rd49, %rd3, %rd46;
	st.global.f32 	[%rd49], %f114;
	add.s64 	%rd51, %rd47, %rd50;
	ld.global.f32 	%f115, [%rd51];
	add.s64 	%rd52, %rd48, %rd50;
	ld.global.f32 	%f116, [%rd52];
	add.f32 	%f117, %f115, %f116;
	add.s64 	%rd53, %rd49, %rd50;
	st.global.f32 	[%rd53], %f117;
	add.s64 	%rd54, %rd51, %rd50;
	ld.global.f32 	%f118, [%rd54];
	add.s64 	%rd55, %rd52, %rd50;
	ld.global.f32 	%f119, [%rd55];
	add.f32 	%f120, %f118, %f119;
	add.s64 	%rd56, %rd53, %rd50;
	st.global.f32 	[%rd56], %f120;
	add.s64 	%rd57, %rd54, %rd50;
	ld.global.f32 	%f121, [%rd57];
	add.s64 	%rd58, %rd55, %rd50;
	ld.global.f32 	%f122, [%rd58];
	add.f32 	%f123, %f121, %f122;
	add.s64 	%rd59, %rd56, %rd50;
	st.global.f32 	[%rd59], %f123;
	add.s32 	%r72, %r61, %r72;
	setp.lt.s32 	%p14, %r72, %r64;
	@%p14 bra 	$L__BB5_13;
$L__BB5_14:
	ret;
$L__BB5_15:
	ld.param.u64 	%rd64, [_Z27ILP4VectorizedGridVectorSumPfS_S_i_param_2];
	ld.param.u64 	%rd62, [_Z27ILP4VectorizedGridVectorSumPfS_S_i_param_1];
	ld.param.u64 	%rd60, [_Z27ILP4VectorizedGridVectorSumPfS_S_i_param_0];
	cvta.to.global.u64 	%rd7, %rd60;
	mul.wide.s32 	%rd8, %r68, 16;
	add.s64 	%rd9, %rd7, %rd8;
	ld.global.v4.f32 	{%f1, %f2, %f3, %f4}, [%rd9];
	cvta.to.global.u64 	%rd10, %rd62;
	add.s64 	%rd11, %rd10, %rd8;
	ld.global.v4.f32 	{%f5, %f6, %f7, %f8}, [%rd11];
	mul.wide.s32 	%rd12, %r2, 16;
	add.s64 	%rd13, %rd9, %rd12;
	ld.global.v4.f32 	{%f9, %f10, %f11, %f12}, [%rd13];
	add.s64 	%rd14, %rd11, %rd12;
	ld.global.v4.f32 	{%f13, %f14, %f15, %f16}, [%rd14];
	add.s64 	%rd15, %rd13, %rd12;
	ld.global.v4.f32 	{%f17, %f18, %f19, %f20}, [%rd15];
	add.s64 	%rd16, %rd14, %rd12;
	ld.global.v4.f32 	{%f21, %f22, %f23, %f24}, [%rd16];
	add.s64 	%rd17, %rd15, %rd12;
	ld.global.v4.f32 	{%f25, %f26, %f27, %f28}, [%rd17];
	add.s64 	%rd18, %rd16, %rd12;
	ld.global.v4.f32 	{%f29, %f30, %f31, %f32}, [%rd18];
	add.f32 	%f33, %f1, %f5;
	add.f32 	%f34, %f2, %f6;
	add.f32 	%f35, %f3, %f7;
	add.f32 	%f36, %f4, %f8;
	cvta.to.global.u64 	%rd19, %rd64;
	add.s64 	%rd20, %rd19, %rd8;
	st.global.v4.f32 	[%rd20], {%f33, %f34, %f35, %f36};
	add.f32 	%f37, %f9, %f13;
	add.f32 	%f38, %f10, %f14;
	add.f32 	%f39, %f11, %f15;
	add.f32 	%f40, %f12, %f16;
	add.s64 	%rd21, %rd20, %rd12;
	st.global.v4.f32 	[%rd21], {%f37, %f38, %f39, %f40};
	add.f32 	%f41, %f17, %f21;
	add.f32 	%f42, %f18, %f22;
	add.f32 	%f43, %f19, %f23;
	add.f32 	%f44, %f20, %f24;
	add.s64 	%rd22, %rd21, %rd12;
	st.global.v4.f32 	[%rd22], {%f41, %f42, %f43, %f44};
	add.f32 	%f45, %f25, %f29;
	add.f32 	%f46, %f26, %f30;
	add.f32 	%f47, %f27, %f31;
	add.f32 	%f48, %f28, %f32;
	add.s64 	%rd23, %rd22, %rd12;
	st.global.v4.f32 	[%rd23], {%f45, %f46, %f47, %f48};
	shl.b32 	%r35, %r2, 2;
	add.s32 	%r68, %r35, %r68;
	mad.lo.s32 	%r36, %r2, 3, %r68;
	setp.lt.s32 	%p2, %r36, %r3;
	@%p2 bra 	$L__BB5_15;
	bra.uni 	$L__BB5_1;

}


// ===== COMPILED SASS (sm_100) =====

	.target	sm_100

	.elftype	@"ET_EXEC"


//--------------------- .note.nv.tkinfo           --------------------------
	.section	.note.nv.tkinfo,"",@"SHT_NOTE"
	.sectionflags	@"SHF_NOTE_NV_TKINFO"
	.tkinfo
        /*0018*/ 	.word	0x00000002
        /*0030*/ 	.string	""
        /*0030*/ 	.string	"ptxas"
        /*0030*/ 	.string	"Cuda compilation tools, release 13.0, V13.0.88"
        /*0030*/ 	.string	"Build cuda_13.0.r13.0/compiler.36424714_0"
        /*0030*/ 	.string	"-arch sm_100 -m 64 "



//--------------------- .note.nv.cuinfo           --------------------------
	.section	.note.nv.cuinfo,"",@"SHT_NOTE"
	.sectionflags	@"SHF_NOTE_NV_CUINFO"
        /*0018*/ 	.short	0x0002
        /*001a*/ 	.short	0x0064
        /*001c*/ 	.short	0x0082
	.zero		2


//--------------------- .nv.info                  --------------------------
	.section	.nv.info,"",@"SHT_CUDA_INFO"
	.align	4


	//----- nvinfo : EIATTR_REGCOUNT
	.align		4
        /*0000*/ 	.byte	0x04, 0x2f
        /*0002*/ 	.short	(.L_1 - .L_0)
	.align		4
.L_0:
        /*0004*/ 	.word	index@(_Z9vectorSumPfS_S_i)
        /*0008*/ 	.word	0x0000000c


	//----- nvinfo : EIATTR_FRAME_SIZE
	.align		4
.L_1:
        /*000c*/ 	.byte	0x04, 0x11
        /*000e*/ 	.short	(.L_3 - .L_2)
	.align		4
.L_2:
        /*0010*/ 	.word	index@(_Z9vectorSumPfS_S_i)
        /*0014*/ 	.word	0x00000000


	//----- nvinfo : EIATTR_REGCOUNT
	.align		4
.L_3:
        /*0018*/ 	.byte	0x04, 0x2f
        /*001a*/ 	.short	(.L_5 - .L_4)
	.align		4
.L_4:
        /*001c*/ 	.word	index@(_Z19gridStrideVectorSumPfS_S_i)
        /*0020*/ 	.word	0x0000001a


	//----- nvinfo : EIATTR_FRAME_SIZE
	.align		4
.L_5:
        /*0024*/ 	.byte	0x04, 0x11
        /*0026*/ 	.short	(.L_7 - .L_6)
	.align		4
.L_6:
        /*0028*/ 	.word	index@(_Z19gridStrideVectorSumPfS_S_i)
        /*002c*/ 	.word	0x00000000


	//----- nvinfo : EIATTR_REGCOUNT
	.align		4
.L_7:
        /*0030*/ 	.byte	0x04, 0x2f
        /*0032*/ 	.short	(.L_9 - .L_8)
	.align		4
.L_8:
        /*0034*/ 	.word	index@(_Z19vectorizedVectorSumPfS_S_i)
        /*0038*/ 	.word	0x0000001a


	//----- nvinfo : EIATTR_FRAME_SIZE
	.align		4
.L_9:
        /*003c*/ 	.byte	0x04, 0x11
        /*003e*/ 	.short	(.L_11 - .L_10)
	.align		4
.L_10:
        /*0040*/ 	.word	index@(_Z19vectorizedVectorSumPfS_S_i)
        /*0044*/ 	.word	0x00000000


	//----- nvinfo : EIATTR_REGCOUNT
	.align		4
.L_11:
        /*0048*/ 	.byte	0x04, 0x2f
        /*004a*/ 	.short	(.L_13 - .L_12)
	.align		4
.L_12:
        /*004c*/ 	.word	index@(_Z23gridVectorizedVectorSumPfS_S_i)
        /*0050*/ 	.word	0x00000020


	//----- nvinfo : EIATTR_FRAME_SIZE
	.align		4
.L_13:
        /*0054*/ 	.byte	0x04, 0x11
        /*0056*/ 	.short	(.L_15 - .L_14)
	.align		4
.L_14:
        /*0058*/ 	.word	index@(_Z23gridVectorizedVectorSumPfS_S_i)
        /*005c*/ 	.word	0x00000000


	//----- nvinfo : EIATTR_REGCOUNT
	.align		4
.L_15:
        /*0060*/ 	.byte	0x04, 0x2f
        /*0062*/ 	.short	(.L_17 - .L_16)
	.align		4
.L_16:
        /*0064*/ 	.word	index@(_Z27ILP2VectorizedGridVectorSumPfS_S_i)
        /*0068*/ 	.word	0x00000020


	//----- nvinfo : EIATTR_FRAME_SIZE
	.align		4
.L_17:
        /*006c*/ 	.byte	0x04, 0x11
        /*006e*/ 	.short	(.L_19 - .L_18)
	.align		4
.L_18:
        /*0070*/ 	.word	index@(_Z27ILP2VectorizedGridVectorSumPfS_S_i)
        /*0074*/ 	.word	0x00000000


	//----- nvinfo : EIATTR_REGCOUNT
	.align		4
.L_19:
        /*0078*/ 	.byte	0x04, 0x2f
        /*007a*/ 	.short	(.L_21 - .L_20)
	.align		4
.L_20:
        /*007c*/ 	.word	index@(_Z27ILP4VectorizedGridVectorSumPfS_S_i)
        /*0080*/ 	.word	0x00000020


	//----- nvinfo : EIATTR_FRAME_SIZE
	.align		4
.L_21:
        /*0084*/ 	.byte	0x04, 0x11
        /*0086*/ 	.short	(.L_23 - .L_22)
	.align		4
.L_22:
        /*0088*/ 	.word	index@(_Z27ILP4VectorizedGridVectorSumPfS_S_i)
        /*008c*/ 	.word	0x00000000


	//----- nvinfo : EIATTR_MIN_STACK_SIZE
	.align		4
.L_23:
        /*0090*/ 	.byte	0x04, 0x12
        /*0092*/ 	.short	(.L_25 - .L_24)
	.align		4
.L_24:
        /*0094*/ 	.word	index@(_Z27ILP4VectorizedGridVectorSumPfS_S_i)
        /*0098*/ 	.word	0x00000000


	//----- nvinfo : EIATTR_MIN_STACK_SIZE
	.align		4
.L_25:
        /*009c*/ 	.byte	0x04, 0x12
        /*009e*/ 	.short	(.L_27 - .L_26)
	.align		4
.L_26:
        /*00a0*/ 	.word	index@(_Z27ILP2VectorizedGridVectorSumPfS_S_i)
        /*00a4*/ 	.word	0x00000000


	//----- nvinfo : EIATTR_MIN_STACK_SIZE
	.align		4
.L_27:
        /*00a8*/ 	.byte	0x04, 0x12
        /*00aa*/ 	.short	(.L_29 - .L_28)
	.align		4
.L_28:
        /*00ac*/ 	.word	index@(_Z23gridVectorizedVectorSumPfS_S_i)
        /*00b0*/ 	.word	0x00000000


	//----- nvinfo : EIATTR_MIN_STACK_SIZE
	.align		4
.L_29:
        /*00b4*/ 	.byte	0x04, 0x12
        /*00b6*/ 	.short	(.L_31 - .L_30)
	.align		4
.L_30:
        /*00b8*/ 	.word	index@(_Z19vectorizedVectorSumPfS_S_i)
        /*00bc*/ 	.word	0x00000000


	//----- nvinfo : EIATTR_MIN_STACK_SIZE
	.align		4
.L_31:
        /*00c0*/ 	.byte	0x04, 0x12
        /*00c2*/ 	.short	(.L_33 - .L_32)
	.align		4
.L_32:
        /*00c4*/ 	.word	index@(_Z19gridStrideVectorSumPfS_S_i)
        /*00c8*/ 	.word	0x00000000


	//----- nvinfo : EIATTR_MIN_STACK_SIZE
	.align		4
.L_33:
        /*00cc*/ 	.byte	0x04, 0x12
        /*00ce*/ 	.short	(.L_35 - .L_34)
	.align		4
.L_34:
        /*00d0*/ 	.word	index@(_Z9vectorSumPfS_S_i)
        /*00d4*/ 	.word	0x00000000
.L_35:


//--------------------- .nv.compat                --------------------------
	.section	.nv.compat,"",@"SHT_CUDA_COMPAT_INFO"
	.align	4
        /*0000*/ 	.byte	0x02, 0x09, 0x00, 0x00, 0x02, 0x02, 0x01, 0x00, 0x02, 0x05, 0x05, 0x00, 0x03, 0x07, 0x01, 0x01
        /*0010*/ 	.byte	0x02, 0x03, 0x00, 0x00, 0x02, 0x06, 0x01, 0x00, 0x04, 0x0b, 0x08, 0x00, 0x09, 0x00, 0x00, 0x00
        /*0020*/ 	.byte	0x00, 0x00, 0x00, 0x00


//--------------------- .nv.info._Z27ILP4VectorizedGridVectorSumPfS_S_i --------------------------
	.section	.nv.info._Z27ILP4VectorizedGridVectorSumPfS_S_i,"",@"SHT_CUDA_INFO"
	.sectionflags	@""
	.align	4


	//----- nvinfo : EIATTR_CUDA_API_VERSION
	.align		4
        /*0000*/ 	.byte	0x04, 0x37
        /*0002*/ 	.short	(.L_37 - .L_36)
.L_36:
        /*0004*/ 	.word	0x00000082


	//----- nvinfo : EIATTR_KPARAM_INFO
	.align		4
.L_37:
        /*0008*/ 	.byte	0x04, 0x17
        /*000a*/ 	.short	(.L_39 - .L_38)
.L_38:
        /*000c*/ 	.word	0x00000000
        /*0010*/ 	.short	0x0003
        /*0012*/ 	.short	0x0018
        /*0014*/ 	.byte	0x00, 0xf0, 0x11, 0x00


	//----- nvinfo : EIATTR_KPARAM_INFO
	.align		4
.L_39:
        /*0018*/ 	.byte	0x04, 0x17
        /*001a*/ 	.short	(.L_41 - .L_40)
.L_40:
        /*001c*/ 	.word	0x00000000
        /*0020*/ 	.short	0x0002
        /*0022*/ 	.short	0x0010
        /*0024*/ 	.byte	0x00, 0xf5, 0x21, 0x00


	//----- nvinfo : EIATTR_KPARAM_INFO
	.align		4
.L_41:
        /*0028*/ 	.byte	0x04, 0x17
        /*002a*/ 	.short	(.L_43 - .L_42)
.L_42:
        /*002c*/ 	.word	0x00000000
        /*0030*/ 	.short	0x0001
        /*0032*/ 	.short	0x0008
        /*0034*/ 	.byte	0x00, 0xf5, 0x21, 0x00


	//----- nvinfo : EIATTR_KPARAM_INFO
	.align		4
.L_43:
        /*0038*/ 	.byte	0x04, 0x17
        /*003a*/ 	.short	(.L_45 - .L_44)
.L_44:
        /*003c*/ 	.word	0x00000000
        /*0040*/ 	.short	0x0000
        /*0042*/ 	.short	0x0000
        /*0044*/ 	.byte	0x00, 0xf5, 0x21, 0x00


	//----- nvinfo : EIATTR_SPARSE_MMA_MASK
	.align		4
.L_45:
        /*0048*/ 	.byte	0x03, 0x50
        /*004a*/ 	.short	0x0000


	//----- nvinfo : EIATTR_MAXREG_COUNT
	.align		4
        /*004c*/ 	.byte	0x03, 0x1b
        /*004e*/ 	.short	0x00ff


	//----- nvinfo : EIATTR_MERCURY_ISA_VERSION
	.align		4
        /*0050*/ 	.byte	0x03, 0x5f
        /*0052*/ 	.short	0x0101


	//----- nvinfo : EIATTR_VRC_CTA_INIT_COUNT
	.align		4
        /*0054*/ 	.byte	0x02, 0x4a
	.zero		1
	.zero		1


	//----- nvinfo : EIATTR_EXIT_INSTR_OFFSETS
	.align		4
        /*0058*/ 	.byte	0x04, 0x1c
        /*005a*/ 	.short	(.L_47 - .L_46)


	//   ....[0]....
.L_46:
        /*005c*/ 	.word	0x00000b20


	//   ....[1]....
        /*0060*/ 	.word	0x00000e20


	//   ....[2]....
        /*0064*/ 	.word	0x00001050


	//----- nvinfo : EIATTR_CRS_STACK_SIZE
	.align		4
.L_47:
        /*0068*/ 	.byte	0x04, 0x1e
        /*006a*/ 	.short	(.L_49 - .L_48)
.L_48:
        /*006c*/ 	.word	0x00000000


	//----- nvinfo : EIATTR_CBANK_PARAM_SIZE
	.align		4
.L_49:
        /*0070*/ 	.byte	0x03, 0x19
        /*0072*/ 	.short	0x001c


	//----- nvinfo : EIATTR_PARAM_CBANK
	.align		4
        /*0074*/ 	.byte	0x04, 0x0a
        /*0076*/ 	.short	(.L_51 - .L_50)
	.align		4
.L_50:
        /*0078*/ 	.word	index@(.nv.constant0._Z27ILP4VectorizedGridVectorSumPfS_S_i)
        /*007c*/ 	.short	0x0380
        /*007e*/ 	.short	0x001c


	//----- nvinfo : EIATTR_SW_WAR
	.align		4
.L_51:
        /*0080*/ 	.byte	0x04, 0x36
        /*0082*/ 	.short	(.L_53 - .L_52)
.L_52:
        /*0084*/ 	.word	0x00000008
.L_53:


//--------------------- .nv.info._Z27ILP2VectorizedGridVectorSumPfS_S_i --------------------------
	.section	.nv.info._Z27ILP2VectorizedGridVectorSumPfS_S_i,"",@"SHT_CUDA_INFO"
	.sectionflags	@""
	.align	4


	//----- nvinfo : EIATTR_CUDA_API_VERSION
	.align		4
        /*0000*/ 	.byte	0x04, 0x37
        /*0002*/ 	.short	(.L_55 - .L_54)
.L_54:
        /*0004*/ 	.word	0x00000082


	//----- nvinfo : EIATTR_KPARAM_INFO
	.align		4
.L_55:
        /*0008*/ 	.byte	0x04, 0x17
        /*000a*/ 	.short	(.L_57 - .L_56)
.L_56:
        /*000c*/ 	.word	0x00000000
        /*0010*/ 	.short	0x0003
        /*0012*/ 	.short	0x0018
        /*0014*/ 	.byte	0x00, 0xf0, 0x11, 0x00


	//----- nvinfo : EIATTR_KPARAM_INFO
	.align		4
.L_57:
        /*0018*/ 	.byte	0x04, 0x17
        /*001a*/ 	.short	(.L_59 - .L_58)
.L_58:
        /*001c*/ 	.word	0x00000000
        /*0020*/ 	.short	0x0002
        /*0022*/ 	.short	0x0010
        /*0024*/ 	.byte	0x00, 0xf5, 0x21, 0x00


	//----- nvinfo : EIATTR_KPARAM_INFO
	.align		4
.L_59:
        /*0028*/ 	.byte	0x04, 0x17
        /*002a*/ 	.short	(.L_61 - .L_60)
.L_60:
        /*002c*/ 	.word	0x00000000
        /*0030*/ 	.short	0x0001
        /*0032*/ 	.short	0x0008
        /*0034*/ 	.byte	0x00, 0xf5, 0x21, 0x00


	//----- nvinfo : EIATTR_KPARAM_INFO
	.align		4
.L_61:
        /*0038*/ 	.byte	0x04, 0x17
        /*003a*/ 	.short	(.L_63 - .L_62)
.L_62:
        /*003c*/ 	.word	0x00000000
        /*0040*/ 	.short	0x0000
        /*0042*/ 	.short	0x0000
        /*0044*/ 	.byte	0x00, 0xf5, 0x21, 0x00


	//----- nvinfo : EIATTR_SPARSE_MMA_MASK
	.align		4
.L_63:
        /*0048*/ 	.byte	0x03, 0x50
        /*004a*/ 	.short	0x0000


	//----- nvinfo : EIATTR_MAXREG_COUNT
	.align		4
        /*004c*/ 	.byte	0x03, 0x1b
        /*004e*/ 	.short	0x00ff


	//----- nvinfo : EIATTR_MERCURY_ISA_VERSION
	.align		4
        /*0050*/ 	.byte	0x03, 0x5f
        /*0052*/ 	.short	0x0101


	//----- nvinfo : EIATTR_VRC_CTA_INIT_COUNT
	.align		4
        /*0054*/ 	.byte	0x02, 0x4a
	.zero		1
	.zero		1


	//----- nvinfo : EIATTR_EXIT_INSTR_OFFSETS
	.align		4
        /*0058*/ 	.byte	0x04, 0x1c
        /*005a*/ 	.short	(.L_65 - .L_64)


	//   ....[0]....
.L_64:
        /*005c*/ 	.word	0x00000940


	//   ....[1]....
        /*0060*/ 	.word	0x00000c40


	//   ....[2]....
        /*0064*/ 	.word	0x00000e70


	//----- nvinfo : EIATTR_CRS_STACK_SIZE
	.align		4
.L_65:
        /*0068*/ 	.byte	0x04, 0x1e
        /*006a*/ 	.short	(.L_67 - .L_66)
.L_66:
        /*006c*/ 	.word	0x00000000


	//----- nvinfo : EIATTR_CBANK_PARAM_SIZE
	.align		4
.L_67:
        /*0070*/ 	.byte	0x03, 0x19
        /*0072*/ 	.short	0x001c


	//----- nvinfo : EIATTR_PARAM_CBANK
	.align		4
        /*0074*/ 	.byte	0x04, 0x0a
        /*0076*/ 	.short	(.L_69 - .L_68)
	.align		4
.L_68:
        /*0078*/ 	.word	index@(.nv.constant0._Z27ILP2VectorizedGridVectorSumPfS_S_i)
        /*007c*/ 	.short	0x0380
        /*007e*/ 	.short	0x001c


	//----- nvinfo : EIATTR_SW_WAR
	.align		4
.L_69:
        /*0080*/ 	.byte	0x04, 0x36
        /*0082*/ 	.short	(.L_71 - .L_70)
.L_70:
        /*0084*/ 	.word	0x00000008
.L_71:


//--------------------- .nv.info._Z23gridVectorizedVectorSumPfS_S_i --------------------------
	.section	.nv.info._Z23gridVectorizedVectorSumPfS_S_i,"",@"SHT_CUDA_INFO"
	.sectionflags	@""
	.align	4


	//----- nvinfo : EIATTR_CUDA_API_VERSION
	.align		4
        /*0000*/ 	.byte	0x04, 0x37
        /*0002*/ 	.short	(.L_73 - .L_72)
.L_72:
        /*0004*/ 	.word	0x00000082


	//----- nvinfo : EIATTR_KPARAM_INFO
	.align		4
.L_73:
        /*0008*/ 	.byte	0x04, 0x17
        /*000a*/ 	.short	(.L_75 - .L_74)
.L_74:
        /*000c*/ 	.word	0x00000000
        /*0010*/ 	.short	0x0003
        /*0012*/ 	.short	0x0018
        /*0014*/ 	.byte	0x00, 0xf0, 0x11, 0x00


	//----- nvinfo : EIATTR_KPARAM_INFO
	.align		4
.L_75:
        /*0018*/ 	.byte	0x04, 0x17
        /*001a*/ 	.short	(.L_77 - .L_76)
.L_76:
        /*001c*/ 	.word	0x00000000
        /*0020*/ 	.short	0x0002
        /*0022*/ 	.short	0x0010
        /*0024*/ 	.byte	0x00, 0xf5, 0x21, 0x00


	//----- nvinfo : EIATTR_KPARAM_INFO
	.align		4
.L_77:
        /*0028*/ 	.byte	0x04, 0x17
        /*002a*/ 	.short	(.L_79 - .L_78)
.L_78:
        /*002c*/ 	.word	0x00000000
        /*0030*/ 	.short	0x0001
        /*0032*/ 	.short	0x0008
        /*0034*/ 	.byte	0x00, 0xf5, 0x21, 0x00


	//----- nvinfo : EIATTR_KPARAM_INFO
	.align		4
.L_79:
        /*0038*/ 	.byte	0x04, 0x17
        /*003a*/ 	.short	(.L_81 - .L_80)
.L_80:
        /*003c*/ 	.word	0x00000000
        /*0040*/ 	.short	0x0000
        /*0042*/ 	.short	0x0000
        /*0044*/ 	.byte	0x00, 0xf5, 0x21, 0x00


	//----- nvinfo : EIATTR_SPARSE_MMA_MASK
	.align		4
.L_81:
        /*0048*/ 	.byte	0x03, 0x50
        /*004a*/ 	.short	0x0000


	//----- nvinfo : EIATTR_MAXREG_COUNT
	.align		4
        /*004c*/ 	.byte	0x03, 0x1b
        /*004e*/ 	.short	0x00ff


	//----- nvinfo : EIATTR_MERCURY_ISA_VERSION
	.align		4
        /*0050*/ 	.byte	0x03, 0x5f
        /*0052*/ 	.short	0x0101


	//----- nvinfo : EIATTR_VRC_CTA_INIT_COUNT
	.align		4
        /*0054*/ 	.byte	0x02, 0x4a
	.zero		1
	.zero		1


	//----- nvinfo : EIATTR_EXIT_INSTR_OFFSETS
	.align		4
        /*0058*/ 	.byte	0x04, 0x1c
        /*005a*/ 	.short	(.L_83 - .L_82)


	//   ....[0]....
.L_82:
        /*005c*/ 	.word	0x00000760


	//   ....[1]....
        /*0060*/ 	.word	0x00000cf0


	//   ....[2]....
        /*0064*/ 	.word	0x00000fb0


	//   ....[3]....
        /*0068*/ 	.word	0x00001170


	//   ....[4]....
        /*006c*/ 	.word	0x00001270


	//----- nvinfo : EIATTR_CRS_STACK_SIZE
	.align		4
.L_83:
        /*0070*/ 	.byte	0x04, 0x1e
        /*0072*/ 	.short	(.L_85 - .L_84)
.L_84:
        /*0074*/ 	.word	0x00000000


	//----- nvinfo : EIATTR_CBANK_PARAM_SIZE
	.align		4
.L_85:
        /*0078*/ 	.byte	0x03, 0x19
        /*007a*/ 	.short	0x001c


	//----- nvinfo : EIATTR_PARAM_CBANK
	.align		4
        /*007c*/ 	.byte	0x04, 0x0a
        /*007e*/ 	.short	(.L_87 - .L_86)
	.align		4
.L_86:
        /*0080*/ 	.word	index@(.nv.constant0._Z23gridVectorizedVectorSumPfS_S_i)
        /*0084*/ 	.short	0x0380
        /*0086*/ 	.short	0x001c


	//----- nvinfo : EIATTR_SW_WAR
	.align		4
.L_87:
        /*0088*/ 	.byte	0x04, 0x36
        /*008a*/ 	.short	(.L_89 - .L_88)
.L_88:
        /*008c*/ 	.word	0x00000008
.L_89:


//--------------------- .nv.info._Z19vectorizedVectorSumPfS_S_i --------------------------
	.section	.nv.info._Z19vectorizedVectorSumPfS_S_i,"",@"SHT_CUDA_INFO"
	.sectionflags	@""
	.align	4


	//----- nvinfo : EIATTR_CUDA_API_VERSION
	.align		4
        /*0000*/ 	.byte	0x04, 0x37
        /*0002*/ 	.short	(.L_91 - .L_90)
.L_90:
        /*0004*/ 	.word	0x00000082


	//----- nvinfo : EIATTR_KPARAM_INFO
	.align		4
.L_91:
        /*0008*/ 	.byte	0x04, 0x17
        /*000a*/ 	.short	(.L_93 - .L_92)
.L_92:
        /*000c*/ 	.word	0x00000000
        /*0010*/ 	.short	0x0003
        /*0012*/ 	.short	0x0018
        /*0014*/ 	.byte	0x00, 0xf0, 0x11, 0x00


	//----- nvinfo : EIATTR_KPARAM_INFO
	.align		4
.L_93:
        /*0018*/ 	.byte	0x04, 0x17
        /*001a*/ 	.short	(.L_95 - .L_94)
.L_94:
        /*001c*/ 	.word	0x00000000
        /*0020*/ 	.short	0x0002
        /*0022*/ 	.short	0x0010
        /*0024*/ 	.byte	0x00, 0xf5, 0x21, 0x00


	//----- nvinfo : EIATTR_KPARAM_INFO
	.align		4
.L_95:
        /*0028*/ 	.byte	0x04, 0x17
        /*002a*/ 	.short	(.L_97 - .L_96)
.L_96:
        /*002c*/ 	.word	0x00000000
        /*0030*/ 	.short	0x0001
        /*0032*/ 	.short	0x0008
        /*0034*/ 	.byte	0x00, 0xf5, 0x21, 0x00


	//----- nvinfo : EIATTR_KPARAM_INFO
	.align		4
.L_97:
        /*0038*/ 	.byte	0x04, 0x17
        /*003a*/ 	.short	(.L_99 - .L_98)
.L_98:
        /*003c*/ 	.word	0x00000000
        /*0040*/ 	.short	0x0000
        /*0042*/ 	.short	0x0000
        /*0044*/ 	.byte	0x00, 0xf5, 0x21, 0x00


	//----- nvinfo : EIATTR_SPARSE_MMA_MASK
	.align		4
.L_99:
        /*0048*/ 	.byte	0x03, 0x50
        /*004a*/ 	.short	0x0000


	//----- nvinfo : EIATTR_MAXREG_COUNT
	.align		4
        /*004c*/ 	.byte	0x03, 0x1b
        /*004e*/ 	.short	0x00ff


	//----- nvinfo : EIATTR_MERCURY_ISA_VERSION
	.align		4
        /*0050*/ 	.byte	0x03, 0x5f
        /*0052*/ 	.short	0x0101


	//----- nvinfo : EIATTR_VRC_CTA_INIT_COUNT
	.align		4
        /*0054*/ 	.byte	0x02, 0x4a
	.zero		1
	.zero		1


	//----- nvinfo : EIATTR_EXIT_INSTR_OFFSETS
	.align		4
        /*0058*/ 	.byte	0x04, 0x1c
        /*005a*/ 	.short	(.L_101 - .L_100)


	//   ....[0]....
.L_100:
        /*005c*/ 	.word	0x000001e0


	//   ....[1]....
        /*0060*/ 	.word	0x00000770


	//   ....[2]....
        /*0064*/ 	.word	0x00000a30


	//   ....[3]....
        /*0068*/ 	.word	0x00000bf0


	//   ....[4]....
        /*006c*/ 	.word	0x00000cf0


	//----- nvinfo : EIATTR_CRS_STACK_SIZE
	.align		4
.L_101:
        /*0070*/ 	.byte	0x04, 0x1e
        /*0072*/ 	.short	(.L_103 - .L_102)
.L_102:
        /*0074*/ 	.word	0x00000000


	//----- nvinfo : EIATTR_CBANK_PARAM_SIZE
	.align		4
.L_103:
        /*0078*/ 	.byte	0x03, 0x19
        /*007a*/ 	.short	0x001c


	//----- nvinfo : EIATTR_PARAM_CBANK
	.align		4
        /*007c*/ 	.byte	0x04, 0x0a
        /*007e*/ 	.short	(.L_105 - .L_104)
	.align		4
.L_104:
        /*0080*/ 	.word	index@(.nv.constant0._Z19vectorizedVectorSumPfS_S_i)
        /*0084*/ 	.short	0x0380
        /*0086*/ 	.short	0x001c


	//----- nvinfo : EIATTR_SW_WAR
	.align		4
.L_105:
        /*0088*/ 	.byte	0x04, 0x36
        /*008a*/ 	.short	(.L_107 - .L_106)
.L_106:
        /*008c*/ 	.word	0x00000008
.L_107:


//--------------------- .nv.info._Z19gridStrideVectorSumPfS_S_i --------------------------
	.section	.nv.info._Z19gridStrideVectorSumPfS_S_i,"",@"SHT_CUDA_INFO"
	.sectionflags	@""
	.align	4


	//----- nvinfo : EIATTR_CUDA_API_VERSION
	.align		4
        /*0000*/ 	.byte	0x04, 0x37
        /*0002*/ 	.short	(.L_109 - .L_108)
.L_108:
        /*0004*/ 	.word	0x00000082


	//----- nvinfo : EIATTR_KPARAM_INFO
	.align		4
.L_109:
        /*0008*/ 	.byte	0x04, 0x17
        /*000a*/ 	.short	(.L_111 - .L_110)
.L_110:
        /*000c*/ 	.word	0x00000000
        /*0010*/ 	.short	0x0003
        /*0012*/ 	.short	0x0018
        /*0014*/ 	.byte	0x00, 0xf0, 0x11, 0x00


	//----- nvinfo : EIATTR_KPARAM_INFO
	.align		4
.L_111:
        /*0018*/ 	.byte	0x04, 0x17
        /*001a*/ 	.short	(.L_113 - .L_112)
.L_112:
        /*001c*/ 	.word	0x00000000
        /*0020*/ 	.short	0x0002
        /*0022*/ 	.short	0x0010
        /*0024*/ 	.byte	0x00, 0xf5, 0x21, 0x00


	//----- nvinfo : EIATTR_KPARAM_INFO
	.align		4
.L_113:
        /*0028*/ 	.byte	0x04, 0x17
        /*002a*/ 	.short	(.L_115 - .L_114)
.L_114:
        /*002c*/ 	.word	0x00000000
        /*0030*/ 	.short	0x0001
        /*0032*/ 	.short	0x0008
        /*0034*/ 	.byte	0x00, 0xf5, 0x21, 0x00


	//----- nvinfo : EIATTR_KPARAM_INFO
	.align		4
.L_115:
        /*0038*/ 	.byte	0x04, 0x17
        /*003a*/ 	.short	(.L_117 - .L_116)
.L_116:
        /*003c*/ 	.word	0x00000000
        /*0040*/ 	.short	0x0000
        /*0042*/ 	.short	0x0000
        /*0044*/ 	.byte	0x00, 0xf5, 0x21, 0x00


	//----- nvinfo : EIATTR_SPARSE_MMA_MASK
	.align		4
.L_117:
        /*0048*/ 	.byte	0x03, 0x50
        /*004a*/ 	.short	0x0000


	//----- nvinfo : EIATTR_MAXREG_COUNT
	.align		4
        /*004c*/ 	.byte	0x03, 0x1b
        /*004e*/ 	.short	0x00ff


	//----- nvinfo : EIATTR_MERCURY_ISA_VERSION
	.align		4
        /*0050*/ 	.byte	0x03, 0x5f
        /*0052*/ 	.short	0x0101


	//----- nvinfo : EIATTR_VRC_CTA_INIT_COUNT
	.align		4
        /*0054*/ 	.byte	0x02, 0x4a
	.zero		1
	.zero		1


	//----- nvinfo : EIATTR_EXIT_INSTR_OFFSETS
	.align		4
        /*0058*/ 	.byte	0x04, 0x1c
        /*005a*/ 	.short	(.L_119 - .L_118)


	//   ....[0]....
.L_118:
        /*005c*/ 	.word	0x00000090


	//   ....[1]....
        /*0060*/ 	.word	0x000003a0


	//   ....[2]....
        /*0064*/ 	.word	0x000005d0


	//----- nvinfo : EIATTR_CRS_STACK_SIZE
	.align		4
.L_119:
        /*0068*/ 	.byte	0x04, 0x1e
        /*006a*/ 	.short	(.L_121 - .L_120)
.L_120:
        /*006c*/ 	.word	0x00000000


	//----- nvinfo : EIATTR_CBANK_PARAM_SIZE
	.align		4
.L_121:
        /*0070*/ 	.byte	0x03, 0x19
        /*0072*/ 	.short	0x001c


	//----- nvinfo : EIATTR_PARAM_CBANK
	.align		4
        /*0074*/ 	.byte	0x04, 0x0a
        /*0076*/ 	.short	(.L_123 - .L_122)
	.align		4
.L_122:
        /*0078*/ 	.word	index@(.nv.constant0._Z19gridStrideVectorSumPfS_S_i)
        /*007c*/ 	.short	0x0380
        /*007e*/ 	.short	0x001c


	//----- nvinfo : EIATTR_SW_WAR
	.align		4
.L_123:
        /*0080*/ 	.byte	0x04, 0x36
        /*0082*/ 	.short	(.L_125 - .L_124)
.L_124:
        /*0084*/ 	.word	0x00000008
.L_125:


//--------------------- .nv.info._Z9vectorSumPfS_S_i --------------------------
	.section	.nv.info._Z9vectorSumPfS_S_i,"",@"SHT_CUDA_INFO"
	.sectionflags	@""
	.align	4


	//----- nvinfo : EIATTR_CUDA_API_VERSION
	.align		4
        /*0000*/ 	.byte	0x04, 0x37
        /*0002*/ 	.short	(.L_127 - .L_126)
.L_126:
        /*0004*/ 	.word	0x00000082


	//----- nvinfo : EIATTR_KPARAM_INFO
	.align		4
.L_127:
        /*0008*/ 	.byte	0x04, 0x17
        /*000a*/ 	.short	(.L_129 - .L_128)
.L_128:
        /*000c*/ 	.word	0x00000000
        /*0010*/ 	.short	0x0003
        /*0012*/ 	.short	0x0018
        /*0014*/ 	.byte	0x00, 0xf0, 0x11, 0x00


	//----- nvinfo : EIATTR_KPARAM_INFO
	.align		4
.L_129:
        /*0018*/ 	.byte	0x04, 0x17
        /*001a*/ 	.short	(.L_131 - .L_130)
.L_130:
        /*001c*/ 	.word	0x00000000
        /*0020*/ 	.short	0x0002
        /*0022*/ 	.short	0x0010
        /*0024*/ 	.byte	0x00, 0xf5, 0x21, 0x00


	//----- nvinfo : EIATTR_KPARAM_INFO
	.align		4
.L_131:
        /*0028*/ 	.byte	0x04, 0x17
        /*002a*/ 	.short	(.L_133 - .L_132)
.L_132:
        /*002c*/ 	.word	0x00000000
        /*0030*/ 	.short	0x0001
        /*0032*/ 	.short	0x0008
        /*0034*/ 	.byte	0x00, 0xf5, 0x21, 0x00


	//----- nvinfo : EIATTR_KPARAM_INFO
	.align		4
.L_133:
        /*0038*/ 	.byte	0x04, 0x17
        /*003a*/ 	.short	(.L_135 - .L_134)
.L_134:
        /*003c*/ 	.word	0x00000000
        /*0040*/ 	.short	0x0000
        /*0042*/ 	.short	0x0000
        /*0044*/ 	.byte	0x00, 0xf5, 0x21, 0x00


	//----- nvinfo : EIATTR_SPARSE_MMA_MASK
	.align		4
.L_135:
        /*0048*/ 	.byte	0x03, 0x50
        /*004a*/ 	.short	0x0000


	//----- nvinfo : EIATTR_MAXREG_COUNT
	.align		4
        /*004c*/ 	.byte	0x03, 0x1b
        /*004e*/ 	.short	0x00ff


	//----- nvinfo : EIATTR_MERCURY_ISA_VERSION
	.align		4
        /*0050*/ 	.byte	0x03, 0x5f
        /*0052*/ 	.short	0x0101


	//----- nvinfo : EIATTR_VRC_CTA_INIT_COUNT
	.align		4
        /*0054*/ 	.byte	0x02, 0x4a
	.zero		1
	.zero		1


	//----- nvinfo : EIATTR_EXIT_INSTR_OFFSETS
	.align		4
        /*0058*/ 	.byte	0x04, 0x1c
        /*005a*/ 	.short	(.L_137 - .L_136)


	//   ....[0]....
.L_136:
        /*005c*/ 	.word	0x00000070


	//   ....[1]....
        /*0060*/ 	.word	0x00000130


	//----- nvinfo : EIATTR_CBANK_PARAM_SIZE
	.align		4
.L_137:
        /*0064*/ 	.byte	0x03, 0x19
        /*0066*/ 	.short	0x001c


	//----- nvinfo : EIATTR_PARAM_CBANK
	.align		4
        /*0068*/ 	.byte	0x04, 0x0a
        /*006a*/ 	.short	(.L_139 - .L_138)
	.align		4
.L_138:
        /*006c*/ 	.word	index@(.nv.constant0._Z9vectorSumPfS_S_i)
        /*0070*/ 	.short	0x0380
        /*0072*/ 	.short	0x001c


	//----- nvinfo : EIATTR_SW_WAR
	.align		4
.L_139:
        /*0074*/ 	.byte	0x04, 0x36
        /*0076*/ 	.short	(.L_141 - .L_140)
.L_140:
        /*0078*/ 	.word	0x00000008
.L_141:


//--------------------- .nv.callgraph             --------------------------
	.section	.nv.callgraph,"",@"SHT_CUDA_CALLGRAPH"
	.align	4
	.sectionentsize	8
	.align		4
        /*0000*/ 	.word	0x00000000
	.align		4
        /*0004*/ 	.word	0xffffffff
	.align		4
        /*0008*/ 	.word	0x00000000
	.align		4
        /*000c*/ 	.word	0xfffffffe
	.align		4
        /*0010*/ 	.word	0x00000000
	.align		4
        /*0014*/ 	.word	0xfffffffd
	.align		4
        /*0018*/ 	.word	0x00000000
	.align		4
        /*001c*/ 	.word	0xfffffffc


//--------------------- .text._Z27ILP4VectorizedGridVectorSumPfS_S_i --------------------------
	.section	.text._Z27ILP4VectorizedGridVectorSumPfS_S_i,"ax",@progbits
	.align	128
        .global         _Z27ILP4VectorizedGridVectorSumPfS_S_i
        .type           _Z27ILP4VectorizedGridVectorSumPfS_S_i,@function
        .size           _Z27ILP4VectorizedGridVectorSumPfS_S_i,(.L_x_54 - _Z27ILP4VectorizedGridVectorSumPfS_S_i)
        .other          _Z27ILP4VectorizedGridVectorSumPfS_S_i,@"STO_CUDA_ENTRY STV_DEFAULT"
_Z27ILP4VectorizedGridVectorSumPfS_S_i:
.text._Z27ILP4VectorizedGridVectorSumPfS_S_i:
[----:B------:R-:W-:Y:S01]  /*0000*/  LDC R1, c[0x0][0x37c] ;  /* 0x0000df00ff017b82 */ /* 0x000fe20000000800 */
[----:B------:R-:W0:Y:S07]  /*0010*/  S2R R3, SR_TID.X ;  /* 0x0000000000037919 */ /* 0x000e2e0000002100 */
[----:B------:R-:W0:Y:S01]  /*0020*/  S2UR UR8, SR_CTAID.X ;  /* 0x00000000000879c3 */ /* 0x000e220000002500 */
[----:B------:R-:W1:Y:S01]  /*0030*/  LDCU UR5, c[0x0][0x398] ;  /* 0x00007300ff0577ac */ /* 0x000e620008000800 */
[----:B------:R-:W-:Y:S06]  /*0040*/  BSSY.RECONVERGENT B0, `(.L_x_0) ;  /* 0x000003f000007945 */ /* 0x000fec0003800200 */
[----:B------:R-:W0:Y:S01]  /*0050*/  LDC R2, c[0x0][0x360] ;  /* 0x0000d800ff027b82 */ /* 0x000e220000000800 */
[----:B------:R-:W2:Y:S01]  /*0060*/  LDCU UR6, c[0x0][0x370] ;  /* 0x00006e00ff0677ac */ /* 0x000ea20008000800 */
[----:B-1----:R-:W-:-:S04]  /*0070*/  USHF.R.S32.HI UR4, URZ, 0x1f, UR5 ;  /* 0x0000001fff047899 */ /* 0x002fc80008011405 */
[----:B------:R-:W-:Y:S01]  /*0080*/  ULEA.HI UR4, UR4, UR5, URZ, 0x2 ;  /* 0x0000000504047291 */ /* 0x000fe2000f8f10ff */
[----:B------:R-:W1:Y:S03]  /*0090*/  LDCU UR5, c[0x0][0x398] ;  /* 0x00007300ff0577ac */ /* 0x000e660008000800 */
[----:B------:R-:W-:Y:S01]  /*00a0*/  USHF.R.S32.HI UR4, URZ, 0x2, UR4 ;  /* 0x00000002ff047899 */ /* 0x000fe20008011404 */
[C---:B0-----:R-:W-:Y:S02]  /*00b0*/  IMAD R0, R2.reuse, UR8, R3 ;  /* 0x0000000802007c24 */ /* 0x041fe4000f8e0203 */
[----:B--2---:R-:W-:Y:S01]  /*00c0*/  IMAD R2, R2, UR6, RZ ;  /* 0x0000000602027c24 */ /* 0x004fe2000f8e02ff */
[----:B------:R-:W0:Y:S03]  /*00d0*/  LDCU.64 UR6, c[0x0][0x358] ;  /* 0x00006b00ff0677ac */ /* 0x000e260008000a00 */
[----:B------:R-:W-:-:S05]  /*00e0*/  IMAD R3, R2, 0x3, R0 ;  /* 0x0000000302037824 */ /* 0x000fca00078e0200 */
[----:B------:R-:W-:-:S13]  /*00f0*/  ISETP.GE.AND P0, PT, R3, UR4, PT ;  /* 0x0000000403007c0c */ /* 0x000fda000bf06270 */
[----:B01----:R-:W-:Y:S05]  /*0100*/  @P0 BRA `(.L_x_1) ;  /* 0x0000000000c80947 */ /* 0x003fea0003800000 */
.L_x_2:
[----:B0-----:R-:W0:Y:S08]  /*0110*/  LDC.64 R12, c[0x0][0x380] ;  /* 0x0000e000ff0c7b82 */ /* 0x001e300000000a00 */
[----:B------:R-:W1:Y:S01]  /*0120*/  LDC.64 R14, c[0x0][0x388] ;  /* 0x0000e200ff0e7b82 */ /* 0x000e620000000a00 */
[----:B0-----:R-:W-:-:S05]  /*0130*/  IMAD.WIDE R12, R0, 0x10, R12 ;  /* 0x00000010000c7825 */ /* 0x001fca00078e020c */
[----:B------:R-:W2:Y:S01]  /*0140*/  LDG.E.128 R4, desc[UR6][R12.64] ;  /* 0x000000060c047981 */ /* 0x000ea2000c1e1d00 */
[----:B-1----:R-:W-:-:S04]  /*0150*/  IMAD.WIDE R14, R0, 0x10, R14 ;  /* 0x00000010000e7825 */ /* 0x002fc800078e020e */
[C---:B------:R-:W-:Y:S01]  /*0160*/  IMAD.WIDE R28, R2.reuse, 0x10, R12 ;  /* 0x00000010021c7825 */ /* 0x040fe200078e020c */
[----:B------:R-:W2:Y:S03]  /*0170*/  LDG.E.128 R8, desc[UR6][R14.64] ;  /* 0x000000060e087981 */ /* 0x000ea6000c1e1d00 */
[C---:B------:R-:W-:Y:S01]  /*0180*/  IMAD.WIDE R24, R2.reuse, 0x10, R14 ;  /* 0x0000001002187825 */ /* 0x040fe200078e020e */
[----:B------:R0:W3:Y:S04]  /*0190*/  LDG.E.128 R16, desc[UR6][R28.64] ;  /* 0x000000061c107981 */ /* 0x0000e8000c1e1d00 */
[----:B------:R1:W3:Y:S01]  /*01a0*/  LDG.E.128 R20, desc[UR6][R24.64] ;  /* 0x0000000618147981 */ /* 0x0002e2000c1e1d00 */
[----:B------:R-:W-:-:S02]  /*01b0*/  IMAD.WIDE R26, R2, 0x10, R28 ;  /* 0x00000010021a7825 */ /* 0x000fc400078e021c */
[----:B0-----:R-:W0:Y:S02]  /*01c0*/  LDC.64 R28, c[0x0][0x390] ;  /* 0x0000e400ff1c7b82 */ /* 0x001e240000000a00 */
[----:B-1----:R-:W-:-:S05]  /*01d0*/  IMAD.WIDE R24, R2, 0x10, R24 ;  /* 0x0000001002187825 */ /* 0x002fca00078e0218 */
[----:B------:R1:W4:Y:S02]  /*01e0*/  LDG.E.128 R12, desc[UR6][R24.64] ;  /* 0x00000006180c7981 */ /* 0x000324000c1e1d00 */
[----:B-1----:R-:W-:-:S04]  /*01f0*/  IMAD.WIDE R24, R2, 0x10, R24 ;  /* 0x0000001002187825 */ /* 0x002fc800078e0218 */
[----:B--2---:R-:W-:Y:S01]  /*0200*/  FADD R4, R4, R8 ;  /* 0x0000000804047221 */ /* 0x004fe20000000000 */
[----:B------:R-:W-:Y:S01]  /*0210*/  FADD R5, R5, R9 ;  /* 0x0000000905057221 */ /* 0x000fe20000000000 */
[----:B------:R-:W-:Y:S01]  /*0220*/  FADD R6, R6, R10 ;  /* 0x0000000a06067221 */ /* 0x000fe20000000000 */
[----:B------:R-:W-:Y:S02]  /*0230*/  FADD R7, R7, R11 ;  /* 0x0000000b07077221 */ /* 0x000fe40000000000 */
[----:B------:R-:W4:Y:S01]  /*0240*/  LDG.E.128 R8, desc[UR6][R26.64] ;  /* 0x000000061a087981 */ /* 0x000f22000c1e1d00 */
[----:B---3--:R-:W-:Y:S01]  /*0250*/  FADD R16, R16, R20 ;  /* 0x0000001410107221 */ /* 0x008fe20000000000 */
[----:B------:R-:W-:Y:S01]  /*0260*/  FADD R17, R17, R21 ;  /* 0x0000001511117221 */ /* 0x000fe20000000000 */
[----:B------:R-:W-:-:S04]  /*0270*/  IMAD.WIDE R20, R2, 0x10, R26 ;  /* 0x0000001002147825 */ /* 0x000fc800078e021a */
[----:B------:R-:W-:Y:S01]  /*0280*/  FADD R18, R18, R22 ;  /* 0x0000001612127221 */ /* 0x000fe20000000000 */
[----:B------:R-:W-:Y:S01]  /*0290*/  FADD R19, R19, R23 ;  /* 0x0000001713137221 */ /* 0x000fe20000000000 */
[----:B------:R-:W2:Y:S04]  /*02a0*/  LDG.E.128 R24, desc[UR6][R24.64] ;  /* 0x0000000618187981 */ /* 0x000ea8000c1e1d00 */
[----:B------:R-:W2:Y:S01]  /*02b0*/  LDG.E.128 R20, desc[UR6][R20.64] ;  /* 0x0000000614147981 */ /* 0x000ea2000c1e1d00 */
[----:B0-----:R-:W-:Y:S01]  /*02c0*/  IMAD.WIDE R28, R0, 0x10, R28 ;  /* 0x00000010001c7825 */ /* 0x001fe200078e021c */
[----:B------:R-:W-:Y:S01]  /*02d0*/  USHF.R.S32.HI UR4, URZ, 0x1f, UR5 ;  /* 0x0000001fff047899 */ /* 0x000fe20008011405 */
[----:B------:R-:W-:-:S03]  /*02e0*/  LEA R0, R2, R0, 0x2 ;  /* 0x0000000002007211 */ /* 0x000fc600078e10ff */
[----:B------:R-:W-:Y:S01]  /*02f0*/  ULEA.HI UR4, UR4, UR5, URZ, 0x2 ;  /* 0x0000000504047291 */ /* 0x000fe2000f8f10ff */
[----:B------:R0:W-:Y:S01]  /*0300*/  STG.E.128 desc[UR6][R28.64], R4 ;  /* 0x000000041c007986 */ /* 0x0001e2000c101d06 */
[----:B------:R-:W-:Y:S02]  /*0310*/  IMAD R3, R2, 0x3, R0 ;  /* 0x0000000302037824 */ /* 0x000fe400078e0200 */
[----:B------:R-:W-:-:S06]  /*0320*/  USHF.R.S32.HI UR4, URZ, 0x2, UR4 ;  /* 0x00000002ff047899 */ /* 0x000fcc0008011404 */
[----:B------:R-:W-:Y:S01]  /*0330*/  ISETP.GE.AND P0, PT, R3, UR4, PT ;  /* 0x0000000403007c0c */ /* 0x000fe2000bf06270 */
[----:B----4-:R-:W-:Y:S01]  /*0340*/  FADD R8, R8, R12 ;  /* 0x0000000c08087221 */ /* 0x010fe20000000000 */
[----:B------:R-:W-:Y:S01]  /*0350*/  FADD R9, R9, R13 ;  /* 0x0000000d09097221 */ /* 0x000fe20000000000 */
[----:B------:R-:W-:-:S04]  /*0360*/  IMAD.WIDE R12, R2, 0x10, R28 ;  /* 0x00000010020c7825 */ /* 0x000fc800078e021c */
[----:B------:R-:W-:Y:S01]  /*0370*/  FADD R10, R10, R14 ;  /* 0x0000000e0a0a7221 */ /* 0x000fe20000000000 */
[----:B------:R-:W-:Y:S01]  /*0380*/  FADD R11, R11, R15 ;  /* 0x0000000f0b0b7221 */ /* 0x000fe20000000000 */
[----:B------:R-:W-:Y:S01]  /*0390*/  IMAD.WIDE R14, R2, 0x10, R12 ;  /* 0x00000010020e7825 */ /* 0x000fe200078e020c */
[----:B------:R0:W-:Y:S03]  /*03a0*/  STG.E.128 desc[UR6][R12.64], R16 ;  /* 0x000000100c007986 */ /* 0x0001e6000c101d06 */
[----:B--2---:R-:W-:Y:S01]  /*03b0*/  FADD R20, R20, R24 ;  /* 0x0000001814147221 */ /* 0x004fe20000000000 */
[----:B------:R-:W-:Y:S01]  /*03c0*/  FADD R21, R21, R25 ;  /* 0x0000001915157221 */ /* 0x000fe20000000000 */
[----:B------:R-:W-:Y:S01]  /*03d0*/  FADD R22, R22, R26 ;  /* 0x0000001a16167221 */ /* 0x000fe20000000000 */
[----:B------:R-:W-:Y:S01]  /*03e0*/  FADD R23, R23, R27 ;  /* 0x0000001b17177221 */ /* 0x000fe20000000000 */
[----:B------:R-:W-:Y:S01]  /*03f0*/  IMAD.WIDE R24, R2, 0x10, R14 ;  /* 0x0000001002187825 */ /* 0x000fe200078e020e */
[----:B------:R0:W-:Y:S04]  /*0400*/  STG.E.128 desc[UR6][R14.64], R8 ;  /* 0x000000080e007986 */ /* 0x0001e8000c101d06 */
[----:B------:R0:W-:Y:S01]  /*0410*/  STG.E.128 desc[UR6][R24.64], R20 ;  /* 0x0000001418007986 */ /* 0x0001e2000c101d06 */
[----:B------:R-:W-:Y:S05]  /*0420*/  @!P0 BRA `(.L_x_2) ;  /* 0xfffffffc00388947 */ /* 0x000fea000383ffff */
.L_x_1:
[----:B------:R-:W-:Y:S05]  /*0430*/  BSYNC.RECONVERGENT B0 ;  /* 0x0000000000007941 */ /* 0x000fea0003800200 */
.L_x_0:
[----:B------:R-:W0:Y:S01]  /*0440*/  LDC R3, c[0x0][0x398] ;  /* 0x0000e600ff037b82 */ /* 0x000e220000000800 */
[----:B------:R-:W-:Y:S01]  /*0450*/  BSSY.RECONVERGENT B0, `(.L_x_3) ;  /* 0x0000067000007945 */ /* 0x000fe20003800200 */
[----:B0-----:R-:W-:-:S04]  /*0460*/  SHF.R.S32.HI R4, RZ, 0x1f, R3 ;  /* 0x0000001fff047819 */ /* 0x001fc80000011403 */
[----:B------:R-:W-:-:S04]  /*0470*/  LEA.HI R4, R4, R3, RZ, 0x2 ;  /* 0x0000000304047211 */ /* 0x000fc800078f10ff */
[----:B------:R-:W-:-:S04]  /*0480*/  SHF.R.S32.HI R4, RZ, 0x2, R4 ;  /* 0x00000002ff047819 */ /* 0x000fc80000011404 */
[----:B------:R-:W-:-:S13]  /*0490*/  ISETP.GE.AND P0, PT, R0, R4, PT ;  /* 0x000000040000720c */ /* 0x000fda0003f06270 */
[----:B------:R-:W-:Y:S05]  /*04a0*/  @P0 BRA `(.L_x_4) ;  /* 0x0000000400840947 */ /* 0x000fea0003800000 */
[----:B------:R-:W0:Y:S01]  /*04b0*/  I2F.U32.RP R10, R2 ;  /* 0x00000002000a7306 */ /* 0x000e220000209000 */
[----:B------:R-:W-:Y:S01]  /*04c0*/  IADD3 R5, PT, PT, R2, R0, RZ ;  /* 0x0000000002057210 */ /* 0x000fe20007ffe0ff */
[----:B------:R-:W-:Y:S01]  /*04d0*/  BSSY.RECONVERGENT B1, `(.L_x_5) ;  /* 0x000002e000017945 */ /* 0x000fe20003800200 */
[----:B------:R-:W-:Y:S02]  /*04e0*/  IADD3 R11, PT, PT, RZ, -R2, RZ ;  /* 0x80000002ff0b7210 */ /* 0x000fe40007ffe0ff */
[----:B------:R-:W-:Y:S02]  /*04f0*/  ISETP.GE.AND P0, PT, R5, R4, PT ;  /* 0x000000040500720c */ /* 0x000fe40003f06270 */
[----:B------:R-:W-:Y:S02]  /*0500*/  VIMNMX R8, PT, PT, R4, R5, !PT ;  /* 0x0000000504087248 */ /* 0x000fe40007fe0100 */
[----:B------:R-:W-:Y:S02]  /*0510*/  SEL R9, RZ, 0x1, P0 ;  /* 0x00000001ff097807 */ /* 0x000fe40000000000 */
[----:B------:R-:W-:-:S02]  /*0520*/  ISETP.NE.U32.AND P2, PT, R2, RZ, PT ;  /* 0x000000ff0200720c */ /* 0x000fc40003f45070 */
[----:B------:R-:W-:Y:S01]  /*0530*/  IADD3 R5, PT, PT, R8, -R5, -R9 ;  /* 0x8000000508057210 */ /* 0x000fe20007ffe809 */
[----:B0-----:R-:W0:Y:S02]  /*0540*/  MUFU.RCP R10, R10 ;  /* 0x0000000a000a7308 */ /* 0x001e240000001000 */
[----:B0-----:R-:W-:-:S06]  /*0550*/  IADD3 R6, PT, PT, R10, 0xffffffe, RZ ;  /* 0x0ffffffe0a067810 */ /* 0x001fcc0007ffe0ff */
[----:B------:R0:W1:Y:S02]  /*0560*/  F2I.FTZ.U32.TRUNC.NTZ R7, R6 ;  /* 0x0000000600077305 */ /* 0x000064000021f000 */
[----:B0-----:R-:W-:Y:S02]  /*0570*/  HFMA2 R6, -RZ, RZ, 0, 0 ;  /* 0x00000000ff067431 */ /* 0x001fe400000001ff */
[----:B-1----:R-:W-:-:S04]  /*0580*/  IMAD R11, R11, R7, RZ ;  /* 0x000000070b0b7224 */ /* 0x002fc800078e02ff */
[----:B------:R-:W-:-:S06]  /*0590*/  IMAD.HI.U32 R10, R7, R11, R6 ;  /* 0x0000000b070a7227 */ /* 0x000fcc00078e0006 */
[----:B------:R-:W-:-:S05]  /*05a0*/  IMAD.HI.U32 R10, R10, R5, RZ ;  /* 0x000000050a0a7227 */ /* 0x000fca00078e00ff */
[----:B------:R-:W-:-:S05]  /*05b0*/  IADD3 R6, PT, PT, -R10, RZ, RZ ;  /* 0x000000ff0a067210 */ /* 0x000fca0007ffe1ff */
[----:B------:R-:W-:-:S05]  /*05c0*/  IMAD R5, R2, R6, R5 ;  /* 0x0000000602057224 */ /* 0x000fca00078e0205 */
[----:B------:R-:W-:-:S13]  /*05d0*/  ISETP.GE.U32.AND P0, PT, R5, R2, PT ;  /* 0x000000020500720c */ /* 0x000fda0003f06070 */
[----:B------:R-:W-:Y:S02]  /*05e0*/  @P0 IADD3 R5, PT, PT, -R2, R5, RZ ;  /* 0x0000000502050210 */ /* 0x000fe40007ffe1ff */
[----:B------:R-:W-:Y:S02]  /*05f0*/  @P0 IADD3 R10, PT, PT, R10, 0x1, RZ ;  /* 0x000000010a0a0810 */ /* 0x000fe40007ffe0ff */
[----:B------:R-:W-:-:S13]  /*0600*/  ISETP.GE.U32.AND P1, PT, R5, R2, PT ;  /* 0x000000020500720c */ /* 0x000fda0003f26070 */
[----:B------:R-:W-:Y:S02]  /*0610*/  @P1 IADD3 R10, PT, PT, R10, 0x1, RZ ;  /* 0x000000010a0a1810 */ /* 0x000fe40007ffe0ff */
[----:B------:R-:W-:-:S04]  /*0620*/  @!P2 LOP3.LUT R10, RZ, R2, RZ, 0x33, !PT ;  /* 0x00000002ff0aa212 */ /* 0x000fc800078e33ff */
[----:B------:R-:W-:-:S04]  /*0630*/  IADD3 R5, PT, PT, R9, R10, RZ ;  /* 0x0000000a09057210 */ /* 0x000fc80007ffe0ff */
[----:B------:R-:W-:-:S04]  /*0640*/  LOP3.LUT R6, R5, 0x3, RZ, 0xc0, !PT ;  /* 0x0000000305067812 */ /* 0x000fc800078ec0ff */
[----:B------:R-:W-:-:S13]  /*0650*/  ISETP.NE.AND P0, PT, R6, 0x3, PT ;  /* 0x000000030600780c */ /* 0x000fda0003f05270 */
[----:B------:R-:W-:Y:S05]  /*0660*/  @!P0 BRA `(.L_x_6) ;  /* 0x0000000000508947 */ /* 0x000fea0003800000 */
[----:B------:R-:W0:Y:S01]  /*0670*/  LDC.64 R18, c[0x0][0x390] ;  /* 0x0000e400ff127b82 */ /* 0x000e220000000a00 */
[----:B------:R-:W-:-:S04]  /*0680*/  IADD3 R8, PT, PT, R5, 0x1, RZ ;  /* 0x0000000105087810 */ /* 0x000fc80007ffe0ff */
[----:B------:R-:W-:-:S03]  /*0690*/  LOP3.LUT R8, R8, 0x3, RZ, 0xc0, !PT ;  /* 0x0000000308087812 */ /* 0x000fc600078ec0ff */
[----:B------:R-:W1:Y:S01]  /*06a0*/  LDC.64 R16, c[0x0][0x380] ;  /* 0x0000e000ff107b82 */ /* 0x000e620000000a00 */
[----:B------:R-:W-:-:S07]  /*06b0*/  IADD3 R20, PT, PT, -R8, RZ, RZ ;  /* 0x000000ff08147210 */ /* 0x000fce0007ffe1ff */
[----:B------:R-:W2:Y:S02]  /*06c0*/  LDC.64 R6, c[0x0][0x388] ;  /* 0x0000e200ff067b82 */ /* 0x000ea40000000a00 */
.L_x_7:
[----:B-1----:R-:W-:-:S04]  /*06d0*/  IMAD.WIDE R14, R0, 0x10, R16 ;  /* 0x00000010000e7825 */ /* 0x002fc800078e0210 */
[----:B--2---:R-:W-:Y:S02]  /*06e0*/  IMAD.WIDE R22, R0, 0x10, R6 ;  /* 0x0000001000167825 */ /* 0x004fe400078e0206 */
[----:B---3--:R-:W2:Y:S04]  /*06f0*/  LDG.E.128 R12, desc[UR6][R14.64] ;  /* 0x000000060e0c7981 */ /* 0x008ea8000c1e1d00 */
[----:B------:R-:W2:Y:S01]  /*0700*/  LDG.E.128 R8, desc[UR6][R22.64] ;  /* 0x0000000616087981 */ /* 0x000ea2000c1e1d00 */
[----:B------:R-:W-:-:S04]  /*0710*/  IADD3 R20, PT, PT, R20, 0x1, RZ ;  /* 0x0000000114147810 */ /* 0x000fc80007ffe0ff */
[----:B------:R-:W-:Y:S01]  /*0720*/  ISETP.NE.AND P0, PT, R20, RZ, PT ;  /* 0x000000ff1400720c */ /* 0x000fe20003f05270 */
[----:B--2---:R-:W-:Y:S01]  /*0730*/  FADD R8, R12, R8 ;  /* 0x000000080c087221 */ /* 0x004fe20000000000 */
[----:B------:R-:W-:Y:S01]  /*0740*/  FADD R9, R13, R9 ;  /* 0x000000090d097221 */ /* 0x000fe20000000000 */
[----:B------:R-:W-:Y:S01]  /*0750*/  FADD R10, R14, R10 ;  /* 0x0000000a0e0a7221 */ /* 0x000fe20000000000 */
[----:B------:R-:W-:Y:S01]  /*0760*/  FADD R11, R15, R11 ;  /* 0x0000000b0f0b7221 */ /* 0x000fe20000000000 */
[----:B0-----:R-:W-:-:S05]  /*0770*/  IMAD.WIDE R12, R0, 0x10, R18 ;  /* 0x00000010000c7825 */ /* 0x001fca00078e0212 */
[----:B------:R3:W-:Y:S01]  /*0780*/  STG.E.128 desc[UR6][R12.64], R8 ;  /* 0x000000080c007986 */ /* 0x0007e2000c101d06 */
[----:B------:R-:W-:Y:S02]  /*0790*/  IADD3 R0, PT, PT, R2, R0, RZ ;  /* 0x0000000002007210 */ /* 0x000fe40007ffe0ff */
[----:B------:R-:W-:Y:S05]  /*07a0*/  @P0 BRA `(.L_x_7) ;  /* 0xfffffffc00c80947 */ /* 0x000fea000383ffff */
.L_x_6:
[----:B------:R-:W-:Y:S05]  /*07b0*/  BSYNC.RECONVERGENT B1 ;  /* 0x0000000000017941 */ /* 0x000fea0003800200 */
.L_x_5:
[----:B------:R-:W0:Y:S01]  /*07c0*/  LDC.64 R6, c[0x0][0x390] ;  /* 0x0000e400ff067b82 */ /* 0x000e220000000a00 */
[----:B------:R-:W-:-:S07]  /*07d0*/  ISETP.GE.U32.AND P0, PT, R5, 0x3, PT ;  /* 0x000000030500780c */ /* 0x000fce0003f06070 */
[----:B------:R-:W1:Y:S08]  /*07e0*/  LDC.64 R22, c[0x0][0x380] ;  /* 0x0000e000ff167b82 */ /* 0x000e700000000a00 */
[----:B------:R-:W2:Y:S01]  /*07f0*/  LDC.64 R20, c[0x0][0x388] ;  /* 0x0000e200ff147b82 */ /* 0x000ea20000000a00 */
[----:B------:R-:W-:Y:S05]  /*0800*/  @!P0 BRA `(.L_x_4) ;  /* 0x0000000000ac8947 */ /* 0x000fea0003800000 */
.L_x_8:
[----:B-1----:R-:W-:-:S04]  /*0810*/  IMAD.WIDE R26, R0, 0x10, R22 ;  /* 0x00000010001a7825 */ /* 0x002fc800078e0216 */
[C---:B--2---:R-:W-:Y:S01]  /*0820*/  IMAD.WIDE R24, R0.reuse, 0x10, R20 ;  /* 0x0000001000187825 */ /* 0x044fe200078e0214 */
[----:B---34-:R1:W2:Y:S04]  /*0830*/  LDG.E.128 R8, desc[UR6][R26.64] ;  /* 0x000000061a087981 */ /* 0x0182a8000c1e1d00 */
[----:B------:R3:W2:Y:S01]  /*0840*/  LDG.E.128 R12, desc[UR6][R24.64] ;  /* 0x00000006180c7981 */ /* 0x0006a2000c1e1d00 */
[----:B0-----:R-:W-:-:S04]  /*0850*/  IMAD.WIDE R28, R0, 0x10, R6 ;  /* 0x00000010001c7825 */ /* 0x001fc800078e0206 */
[----:B-1----:R-:W-:-:S04]  /*0860*/  IMAD.WIDE R26, R2, 0x10, R26 ;  /* 0x00000010021a7825 */ /* 0x002fc800078e021a */
[----:B---3--:R-:W-:-:S04]  /*0870*/  IMAD.WIDE R24, R2, 0x10, R24 ;  /* 0x0000001002187825 */ /* 0x008fc800078e0218 */
[----:B--2---:R-:W-:Y:S01]  /*0880*/  FADD R8, R8, R12 ;  /* 0x0000000c08087221 */ /* 0x004fe20000000000 */
[----:B------:R-:W-:Y:S01]  /*0890*/  FADD R9, R9, R13 ;  /* 0x0000000d09097221 */ /* 0x000fe20000000000 */
[----:B------:R-:W-:Y:S01]  /*08a0*/  FADD R10, R10, R14 ;  /* 0x0000000e0a0a7221 */ /* 0x000fe20000000000 */
[----:B------:R-:W-:-:S05]  /*08b0*/  FADD R11, R11, R15 ;  /* 0x0000000f0b0b7221 */ /* 0x000fca0000000000 */
[----:B------:R0:W-:Y:S04]  /*08c0*/  STG.E.128 desc[UR6][R28.64], R8 ;  /* 0x000000081c007986 */ /* 0x0001e8000c101d06 */
[----:B------:R1:W2:Y:S04]  /*08d0*/  LDG.E.128 R12, desc[UR6][R24.64] ;  /* 0x00000006180c7981 */ /* 0x0002a8000c1e1d00 */
[----:B0-----:R0:W2:Y:S01]  /*08e0*/  LDG.E.128 R8, desc[UR6][R26.64] ;  /* 0x000000061a087981 */ /* 0x0010a2000c1e1d00 */
[----:B------:R-:W-:-:S04]  /*08f0*/  IMAD.WIDE R28, R2, 0x10, R28 ;  /* 0x00000010021c7825 */ /* 0x000fc800078e021c */
[----:B-1----:R-:W-:-:S04]  /*0900*/  IMAD.WIDE R24, R2, 0x10, R24 ;  /* 0x0000001002187825 */ /* 0x002fc800078e0218 */
[----:B0-----:R-:W-:-:S04]  /*0910*/  IMAD.WIDE R26, R2, 0x10, R26 ;  /* 0x00000010021a7825 */ /* 0x001fc800078e021a */
[----:B--2---:R-:W-:Y:S01]  /*0920*/  FADD R16, R8, R12 ;  /* 0x0000000c08107221 */ /* 0x004fe20000000000 */
[----:B------:R-:W-:Y:S01]  /*0930*/  FADD R17, R9, R13 ;  /* 0x0000000d09117221 */ /* 0x000fe20000000000 */
[----:B------:R-:W-:Y:S01]  /*0940*/  FADD R18, R10, R14 ;  /* 0x0000000e0a127221 */ /* 0x000fe20000000000 */
[----:B------:R-:W-:-:S05]  /*0950*/  FADD R19, R11, R15 ;  /* 0x0000000f0b137221 */ /* 0x000fca0000000000 */
[----:B------:R0:W-:Y:S04]  /*0960*/  STG.E.128 desc[UR6][R28.64], R16 ;  /* 0x000000101c007986 */ /* 0x0001e8000c101d06 */
[----:B------:R1:W2:Y:S04]  /*0970*/  LDG.E.128 R8, desc[UR6][R26.64] ;  /* 0x000000061a087981 */ /* 0x0002a8000c1e1d00 */
[----:B------:R-:W2:Y:S01]  /*0980*/  LDG.E.128 R12, desc[UR6][R24.64] ;  /* 0x00000006180c7981 */ /* 0x000ea2000c1e1d00 */
[----:B-1----:R-:W-:-:S04]  /*0990*/  IMAD.WIDE R26, R2, 0x10, R26 ;  /* 0x00000010021a7825 */ /* 0x002fc800078e021a */
[----:B0-----:R-:W-:-:S04]  /*09a0*/  IMAD.WIDE R16, R2, 0x10, R28 ;  /* 0x0000001002107825 */ /* 0x001fc800078e021c */
[----:B--2---:R-:W-:Y:S01]  /*09b0*/  FADD R8, R8, R12 ;  /* 0x0000000c08087221 */ /* 0x004fe20000000000 */
[----:B------:R-:W-:Y:S01]  /*09c0*/  FADD R9, R9, R13 ;  /* 0x0000000d09097221 */ /* 0x000fe20000000000 */
[----:B------:R-:W-:Y:S01]  /*09d0*/  FADD R10, R10, R14 ;  /* 0x0000000e0a0a7221 */ /* 0x000fe20000000000 */
[----:B------:R-:W-:Y:S01]  /*09e0*/  FADD R11, R11, R15 ;  /* 0x0000000f0b0b7221 */ /* 0x000fe20000000000 */
[----:B------:R-:W-:-:S04]  /*09f0*/  IMAD.WIDE R12, R2, 0x10, R24 ;  /* 0x00000010020c7825 */ /* 0x000fc800078e0218 */
[----:B------:R0:W-:Y:S04]  /*0a00*/  STG.E.128 desc[UR6][R16.64], R8 ;  /* 0x0000000810007986 */ /* 0x0001e8000c101d06 */
[----:B------:R-:W2:Y:S04]  /*0a10*/  LDG.E.128 R12, desc[UR6][R12.64] ;  /* 0x000000060c0c7981 */ /* 0x000ea8000c1e1d00 */
[----:B0-----:R-:W2:Y:S01]  /*0a20*/  LDG.E.128 R8, desc[UR6][R26.64] ;  /* 0x000000061a087981 */ /* 0x001ea2000c1e1d00 */
[----:B------:R-:W-:-:S04]  /*0a30*/  LEA R0, R2, R0, 0x2 ;  /* 0x0000000002007211 */ /* 0x000fc800078e10ff */
[----:B------:R-:W-:Y:S01]  /*0a40*/  ISETP.GE.AND P0, PT, R0, R4, PT ;  /* 0x000000040000720c */ /* 0x000fe20003f06270 */
[----:B--2---:R-:W-:Y:S01]  /*0a50*/  FADD R10, R10, R14 ;  /* 0x0000000e0a0a7221 */ /* 0x004fe20000000000 */
[----:B------:R-:W-:Y:S01]  /*0a60*/  FADD R11, R11, R15 ;  /* 0x0000000f0b0b7221 */ /* 0x000fe20000000000 */
[----:B------:R-:W-:Y:S01]  /*0a70*/  FADD R8, R8, R12 ;  /* 0x0000000c08087221 */ /* 0x000fe20000000000 */
[----:B------:R-:W-:Y:S01]  /*0a80*/  FADD R9, R9, R13 ;  /* 0x0000000d09097221 */ /* 0x000fe20000000000 */
[----:B------:R-:W-:-:S05]  /*0a90*/  IMAD.WIDE R14, R2, 0x10, R16 ;  /* 0x00000010020e7825 */ /* 0x000fca00078e0210 */
[----:B------:R4:W-:Y:S03]  /*0aa0*/  STG.E.128 desc[UR6][R14.64], R8 ;  /* 0x000000080e007986 */ /* 0x0009e6000c101d06 */
[----:B------:R-:W-:Y:S05]  /*0ab0*/  @!P0 BRA `(.L_x_8) ;  /* 0xfffffffc00548947 */ /* 0x000fea000383ffff */
.L_x_4:
[----:B------:R-:W-:Y:S05]  /*0ac0*/  BSYNC.RECONVERGENT B0 ;  /* 0x0000000000007941 */ /* 0x000fea0003800200 */
.L_x_3:
[----:B------:R-:W5:Y:S01]  /*0ad0*/  S2R R0, SR_TID.X ;  /* 0x0000000000007919 */ /* 0x000f620000002100 */
[----:B------:R-:W5:Y:S02]  /*0ae0*/  LDC R5, c[0x0][0x360] ;  /* 0x0000d800ff057b82 */ /* 0x000f640000000800 */
[----:B-----5:R-:W-:-:S05]  /*0af0*/  IMAD R5, R5, UR8, R0 ;  /* 0x0000000805057c24 */ /* 0x020fca000f8e0200 */
[----:B------:R-:W-:-:S04]  /*0b00*/  LEA R5, R4, R5, 0x2 ;  /* 0x0000000504057211 */ /* 0x000fc800078e10ff */
[----:B------:R-:W-:-:S13]  /*0b10*/  ISETP.GE.AND P0, PT, R5, R3, PT ;  /* 0x000000030500720c */ /* 0x000fda0003f06270 */
[----:B------:R-:W-:Y:S05]  /*0b20*/  @P0 EXIT ;  /* 0x000000000000094d */ /* 0x000fea0003800000 */
[----:B---34-:R-:W3:Y:S01]  /*0b30*/  I2F.U32.RP R8, R2 ;  /* 0x0000000200087306 */ /* 0x018ee20000209000 */
[----:B------:R-:W-:Y:S01]  /*0b40*/  IADD3 R0, PT, PT, R2, R5, RZ ;  /* 0x0000000502007210 */ /* 0x000fe20007ffe0ff */
[----:B------:R-:W-:Y:S01]  /*0b50*/  BSSY.RECONVERGENT B0, `(.L_x_9) ;  /* 0x000002c000007945 */ /* 0x000fe20003800200 */
[----:B------:R-:W-:Y:S02]  /*0b60*/  IADD3 R11, PT, PT, RZ, -R2, RZ ;  /* 0x80000002ff0b7210 */ /* 0x000fe40007ffe0ff */
[CC--:B------:R-:W-:Y:S02]  /*0b70*/  ISETP.GE.AND P0, PT, R0.reuse, R3.reuse, PT ;  /* 0x000000030000720c */ /* 0x0c0fe40003f06270 */
[----:B------:R-:W-:Y:S02]  /*0b80*/  VIMNMX R9, PT, PT, R0, R3, !PT ;  /* 0x0000000300097248 */ /* 0x000fe40007fe0100 */
[----:B------:R-:W-:Y:S02]  /*0b90*/  SEL R4, RZ, 0x1, P0 ;  /* 0x00000001ff047807 */ /* 0x000fe40000000000 */
[----:B------:R-:W-:-:S02]  /*0ba0*/  ISETP.NE.U32.AND P2, PT, R2, RZ, PT ;  /* 0x000000ff0200720c */ /* 0x000fc40003f45070 */
[----:B------:R-:W-:Y:S01]  /*0bb0*/  IADD3 R9, PT, PT, R9, -R0, -R4 ;  /* 0x8000000009097210 */ /* 0x000fe20007ffe804 */
[----:B---3--:R-:W0:Y:S02]  /*0bc0*/  MUFU.RCP R8, R8 ;  /* 0x0000000800087308 */ /* 0x008e240000001000 */
[----:B0-----:R-:W-:-:S06]  /*0bd0*/  IADD3 R6, PT, PT, R8, 0xffffffe, RZ ;  /* 0x0ffffffe08067810 */ /* 0x001fcc0007ffe0ff */
[----:B------:R0:W3:Y:S02]  /*0be0*/  F2I.FTZ.U32.TRUNC.NTZ R7, R6 ;  /* 0x0000000600077305 */ /* 0x0000e4000021f000 */
[----:B0-----:R-:W-:Y:S01]  /*0bf0*/  MOV R6, RZ ;  /* 0x000000ff00067202 */ /* 0x001fe20000000f00 */
[----:B---3--:R-:W-:-:S04]  /*0c00*/  IMAD R11, R11, R7, RZ ;  /* 0x000000070b0b7224 */ /* 0x008fc800078e02ff */
        /* <DEDUP_REMOVED lines=11> */
[C---:B------:R-:W-:Y:S02]  /*0cc0*/  LOP3.LUT R4, R0.reuse, 0x3, RZ, 0xc0, !PT ;  /* 0x0000000300047812 */ /* 0x040fe400078ec0ff */
[----:B------:R-:W-:Y:S02]  /*0cd0*/  ISETP.GE.U32.AND P1, PT, R0, 0x3, PT ;  /* 0x000000030000780c */ /* 0x000fe40003f26070 */
[----:B------:R-:W-:-:S13]  /*0ce0*/  ISETP.NE.AND P0, PT, R4, 0x3, PT ;  /* 0x000000030400780c */ /* 0x000fda0003f05270 */
[----:B------:R-:W-:Y:S05]  /*0cf0*/  @!P0 BRA `(.L_x_10) ;  /* 0x0000000000448947 */ /* 0x000fea0003800000 */
[----:B------:R-:W0:Y:S01]  /*0d00*/  LDC.64 R6, c[0x0][0x390] ;  /* 0x0000e400ff067b82 */ /* 0x000e220000000a00 */
[----:B------:R-:W-:-:S04]  /*0d10*/  IADD3 R0, PT, PT, R0, 0x1, RZ ;  /* 0x0000000100007810 */ /* 0x000fc80007ffe0ff */
[----:B------:R-:W-:-:S03]  /*0d20*/  LOP3.LUT R0, R0, 0x3, RZ, 0xc0, !PT ;  /* 0x0000000300007812 */ /* 0x000fc600078ec0ff */
[----:B------:R-:W3:Y:S01]  /*0d30*/  LDC.64 R8, c[0x0][0x380] ;  /* 0x0000e000ff087b82 */ /* 0x000ee20000000a00 */
[----:B------:R-:W-:-:S07]  /*0d40*/  IADD3 R0, PT, PT, -R0, RZ, RZ ;  /* 0x000000ff00007210 */ /* 0x000fce0007ffe1ff */
[----:B------:R-:W4:Y:S02]  /*0d50*/  LDC.64 R10, c[0x0][0x388] ;  /* 0x0000e200ff0a7b82 */ /* 0x000f240000000a00 */
.L_x_11:
[----:B----4-:R-:W-:-:S04]  /*0d60*/  IMAD.WIDE R14, R5, 0x4, R10 ;  /* 0x00000004050e7825 */ /* 0x010fc800078e020a */
[C---:B---3--:R-:W-:Y:S02]  /*0d70*/  IMAD.WIDE R16, R5.reuse, 0x4, R8 ;  /* 0x0000000405107825 */ /* 0x048fe400078e0208 */
[----:B------:R-:W3:Y:S04]  /*0d80*/  LDG.E R15, desc[UR6][R14.64] ;  /* 0x000000060e0f7981 */ /* 0x000ee8000c1e1900 */
[----:B------:R-:W3:Y:S01]  /*0d90*/  LDG.E R16, desc[UR6][R16.64] ;  /* 0x0000000610107981 */ /* 0x000ee2000c1e1900 */
[----:B0-----:R-:W-:Y:S01]  /*0da0*/  IMAD.WIDE R12, R5, 0x4, R6 ;  /* 0x00000004050c7825 */ /* 0x001fe200078e0206 */
[----:B------:R-:W-:Y:S02]  /*0db0*/  IADD3 R0, PT, PT, R0, 0x1, RZ ;  /* 0x0000000100007810 */ /* 0x000fe40007ffe0ff */
[----:B------:R-:W-:-:S02]  /*0dc0*/  IADD3 R5, PT, PT, R2, R5, RZ ;  /* 0x0000000502057210 */ /* 0x000fc40007ffe0ff */
[----:B------:R-:W-:Y:S01]  /*0dd0*/  ISETP.NE.AND P0, PT, R0, RZ, PT ;  /* 0x000000ff0000720c */ /* 0x000fe20003f05270 */
[----:B---3--:R-:W-:-:S05]  /*0de0*/  FADD R19, R16, R15 ;  /* 0x0000000f10137221 */ /* 0x008fca0000000000 */
[----:B------:R0:W-:Y:S07]  /*0df0*/  STG.E desc[UR6][R12.64], R19 ;  /* 0x000000130c007986 */ /* 0x0001ee000c101906 */
[----:B------:R-:W-:Y:S05]  /*0e00*/  @P0 BRA `(.L_x_11) ;  /* 0xfffffffc00d40947 */ /* 0x000fea000383ffff */
.L_x_10:
[----:B------:R-:W-:Y:S05]  /*0e10*/  BSYNC.RECONVERGENT B0 ;  /* 0x0000000000007941 */ /* 0x000fea0003800200 */
.L_x_9:
[----:B------:R-:W-:Y:S05]  /*0e20*/  @!P1 EXIT ;  /* 0x000000000000994d */ /* 0x000fea0003800000 */
.L_x_12:
[----:B------:R-:W0:Y:S08]  /*0e30*/  LDC.64 R6, c[0x0][0x380] ;  /* 0x0000e000ff067b82 */ /* 0x000e300000000a00 */
[----:B---3--:R-:W3:Y:S01]  /*0e40*/  LDC.64 R8, c[0x0][0x388] ;  /* 0x0000e200ff087b82 */ /* 0x008ee20000000a00 */
[----:B0-----:R-:W-:-:S07]  /*0e50*/  IMAD.WIDE R12, R5, 0x4, R6 ;  /* 0x00000004050c7825 */ /* 0x001fce00078e0206 */
[----:B------:R-:W0:Y:S01]  /*0e60*/  LDC.64 R6, c[0x0][0x390] ;  /* 0x0000e400ff067b82 */ /* 0x000e220000000a00 */
[----:B------:R-:W2:Y:S01]  /*0e70*/  LDG.E R0, desc[UR6][R12.64] ;  /* 0x000000060c007981 */ /* 0x000ea2000c1e1900 */
[----:B---3--:R-:W-:-:S05]  /*0e80*/  IMAD.WIDE R14, R5, 0x4, R8 ;  /* 0x00000004050e7825 */ /* 0x008fca00078e0208 */
[----:B------:R-:W2:Y:S01]  /*0e90*/  LDG.E R9, desc[UR6][R14.64] ;  /* 0x000000060e097981 */ /* 0x000ea2000c1e1900 */
[----:B0-----:R-:W-:-:S04]  /*0ea0*/  IMAD.WIDE R18, R5, 0x4, R6 ;  /* 0x0000000405127825 */ /* 0x001fc800078e0206 */
[----:B------:R-:W-:-:S04]  /*0eb0*/  IMAD.WIDE R6, R2, 0x4, R12 ;  /* 0x0000000402067825 */ /* 0x000fc800078e020c */
[----:B--2---:R-:W-:Y:S01]  /*0ec0*/  FADD R21, R0, R9 ;  /* 0x0000000900157221 */ /* 0x004fe20000000000 */
[----:B------:R-:W-:-:S04]  /*0ed0*/  IMAD.WIDE R8, R2, 0x4, R14 ;  /* 0x0000000402087825 */ /* 0x000fc800078e020e */
[----:B------:R0:W-:Y:S04]  /*0ee0*/  STG.E desc[UR6][R18.64], R21 ;  /* 0x0000001512007986 */ /* 0x0001e8000c101906 */
[----:B------:R-:W1:Y:S04]  /*0ef0*/  LDG.E R0, desc[UR6][R6.64] ;  /* 0x0000000606007981 */ /* 0x000e68000c1e1900 */
[----:B------:R-:W1:Y:S01]  /*0f00*/  LDG.E R17, desc[UR6][R8.64] ;  /* 0x0000000608117981 */ /* 0x000e62000c1e1900 */
[----:B------:R-:W-:-:S04]  /*0f10*/  IMAD.WIDE R10, R2, 0x4, R18 ;  /* 0x00000004020a7825 */ /* 0x000fc800078e0212 */
[----:B------:R-:W-:-:S04]  /*0f20*/  IMAD.WIDE R12, R2, 0x4, R6 ;  /* 0x00000004020c7825 */ /* 0x000fc800078e0206 */
[----:B------:R-:W-:-:S04]  /*0f30*/  IMAD.WIDE R14, R2, 0x4, R8 ;  /* 0x00000004020e7825 */ /* 0x000fc800078e0208 */
[----:B-1----:R-:W-:-:S05]  /*0f40*/  FADD R23, R0, R17 ;  /* 0x0000001100177221 */ /* 0x002fca0000000000 */
[----:B------:R1:W-:Y:S04]  /*0f50*/  STG.E desc[UR6][R10.64], R23 ;  /* 0x000000170a007986 */ /* 0x0003e8000c101906 */
[----:B------:R-:W2:Y:S04]  /*0f60*/  LDG.E R0, desc[UR6][R12.64] ;  /* 0x000000060c007981 */ /* 0x000ea8000c1e1900 */
[----:B------:R-:W2:Y:S01]  /*0f70*/  LDG.E R25, desc[UR6][R14.64] ;  /* 0x000000060e197981 */ /* 0x000ea2000c1e1900 */
[----:B------:R-:W-:-:S04]  /*0f80*/  IMAD.WIDE R16, R2, 0x4, R10 ;  /* 0x0000000402107825 */ /* 0x000fc800078e020a */
[----:B------:R-:W-:-:S04]  /*0f90*/  IMAD.WIDE R6, R2, 0x4, R12 ;  /* 0x0000000402067825 */ /* 0x000fc800078e020c */
[----:B------:R-:W-:-:S04]  /*0fa0*/  IMAD.WIDE R8, R2, 0x4, R14 ;  /* 0x0000000402087825 */ /* 0x000fc800078e020e */
[----:B--2---:R-:W-:-:S05]  /*0fb0*/  FADD R25, R0, R25 ;  /* 0x0000001900197221 */ /* 0x004fca0000000000 */
[----:B------:R3:W-:Y:S04]  /*0fc0*/  STG.E desc[UR6][R16.64], R25 ;  /* 0x0000001910007986 */ /* 0x0007e8000c101906 */
[----:B------:R-:W1:Y:S04]  /*0fd0*/  LDG.E R6, desc[UR6][R6.64] ;  /* 0x0000000606067981 */ /* 0x000e68000c1e1900 */
[----:B------:R-:W1:Y:S01]  /*0fe0*/  LDG.E R9, desc[UR6][R8.64] ;  /* 0x0000000608097981 */ /* 0x000e62000c1e1900 */
[C---:B0-----:R-:W-:Y:S01]  /*0ff0*/  IMAD.WIDE R18, R2.reuse, 0x4, R16 ;  /* 0x0000000402127825 */ /* 0x041fe200078e0210 */
[----:B------:R-:W-:-:S04]  /*1000*/  LEA R5, R2, R5, 0x2 ;  /* 0x0000000502057211 */ /* 0x000fc800078e10ff */
[----:B------:R-:W-:Y:S01]  /*1010*/  ISETP.GE.AND P0, PT, R5, R3, PT ;  /* 0x000000030500720c */ /* 0x000fe20003f06270 */
[----:B-1----:R-:W-:-:S05]  /*1020*/  FADD R11, R6, R9 ;  /* 0x00000009060b7221 */ /* 0x002fca0000000000 */
[----:B------:R3:W-:Y:S07]  /*1030*/  STG.E desc[UR6][R18.64], R11 ;  /* 0x0000000b12007986 */ /* 0x0007ee000c101906 */
[----:B------:R-:W-:Y:S05]  /*1040*/  @!P0 BRA `(.L_x_12) ;  /* 0xfffffffc00788947 */ /* 0x000fea000383ffff */
[----:B------:R-:W-:Y:S05]  /*1050*/  EXIT ;  /* 0x000000000000794d */ /* 0x000fea0003800000 */
.L_x_13:
[----:B------:R-:W-:-:S00]  /*1060*/  BRA `(.L_x_13) ;  /* 0xfffffffc00fc7947 */ /* 0x000fc0000383ffff */
[----:B------:R-:W-:-:S00]  /*1070*/  NOP ;  /* 0x0000000000007918 */ /* 0x000fc00000000000 */
        /* <DEDUP_REMOVED lines=8> */
.L_x_54:


//--------------------- .text._Z27ILP2VectorizedGridVectorSumPfS_S_i --------------------------
	.section	.text._Z27ILP2VectorizedGridVectorSumPfS_S_i,"ax",@progbits
	.align	128
        .global         _Z27ILP2VectorizedGridVectorSumPfS_S_i
        .type           _Z27ILP2VectorizedGridVectorSumPfS_S_i,@function
        .size           _Z27ILP2VectorizedGridVectorSumPfS_S_i,(.L_x_55 - _Z27ILP2VectorizedGridVectorSumPfS_S_i)
        .other          _Z27ILP2VectorizedGridVectorSumPfS_S_i,@"STO_CUDA_ENTRY STV_DEFAULT"
_Z27ILP2VectorizedGridVectorSumPfS_S_i:
.text._Z27ILP2VectorizedGridVectorSumPfS_S_i:
[----:B------:R-:W-:Y:S01]  /*0000*/  LDC R1, c[0x0][0x37c] ;  /* 0x0000df00ff017b82 */ /* 0x000fe20000000800 */
[----:B------:R-:W0:Y:S07]  /*0010*/  S2R R21, SR_TID.X ;  /* 0x0000000000157919 */ /* 0x000e2e0000002100 */
[----:B------:R-:W1:Y:S01]  /*0020*/  LDC R0, c[0x0][0x398] ;  /* 0x0000e600ff007b82 */ /* 0x000e620000000800 */
[----:B------:R-:W-:Y:S07]  /*0030*/  BSSY.RECONVERGENT B0, `(.L_x_14) ;  /* 0x0000029000007945 */ /* 0x000fee0003800200 */
[----:B------:R-:W0:Y:S08]  /*0040*/  S2UR UR4, SR_CTAID.X ;  /* 0x00000000000479c3 */ /* 0x000e300000002500 */
[----:B------:R-:W0:Y:S01]  /*0050*/  LDC R2, c[0x0][0x360] ;  /* 0x0000d800ff027b82 */ /* 0x000e220000000800 */
[----:B------:R-:W2:Y:S01]  /*0060*/  LDCU UR5, c[0x0][0x370] ;  /* 0x00006e00ff0577ac */ /* 0x000ea20008000800 */
[----:B-1----:R-:W-:-:S06]  /*0070*/  SHF.R.S32.HI R3, RZ, 0x1f, R0 ;  /* 0x0000001fff037819 */ /* 0x002fcc0000011400 */
[----:B------:R-:W1:Y:S01]  /*0080*/  LDC.64 R22, c[0x0][0x390] ;  /* 0x0000e400ff167b82 */ /* 0x000e620000000a00 */
[----:B------:R-:W-:-:S04]  /*0090*/  LEA.HI R3, R3, R0, RZ, 0x2 ;  /* 0x0000000003037211 */ /* 0x000fc800078f10ff */
[----:B------:R-:W-:Y:S01]  /*00a0*/  SHF.R.S32.HI R3, RZ, 0x2, R3 ;  /* 0x00000002ff037819 */ /* 0x000fe20000011403 */
[C---:B0-----:R-:W-:Y:S02]  /*00b0*/  IMAD R21, R2.reuse, UR4, R21 ;  /* 0x0000000402157c24 */ /* 0x041fe4000f8e0215 */
[----:B--2---:R-:W-:Y:S01]  /*00c0*/  IMAD R2, R2, UR5, RZ ;  /* 0x0000000502027c24 */ /* 0x004fe2000f8e02ff */
[----:B------:R-:W0:Y:S02]  /*00d0*/  LDCU.64 UR4, c[0x0][0x358] ;  /* 0x00006b00ff0477ac */ /* 0x000e240008000a00 */
[----:B------:R-:W-:Y:S02]  /*00e0*/  MOV R20, R21 ;  /* 0x0000001500147202 */ /* 0x000fe40000000f00 */
[----:B------:R-:W-:-:S04]  /*00f0*/  IADD3 R4, PT, PT, R21, R2, RZ ;  /* 0x0000000215047210 */ /* 0x000fc80007ffe0ff */
[----:B------:R-:W-:-:S13]  /*0100*/  ISETP.GE.AND P0, PT, R4, R3, PT ;  /* 0x000000030400720c */ /* 0x000fda0003f06270 */
[----:B0-----:R-:W-:Y:S05]  /*0110*/  @P0 BRA `(.L_x_15) ;  /* 0x0000000000680947 */ /* 0x001fea0003800000 */
.L_x_16:
[----:B0-----:R-:W0:Y:S08]  /*0120*/  LDC.64 R10, c[0x0][0x388] ;  /* 0x0000e200ff0a7b82 */ /* 0x001e300000000a00 */
[----:B------:R-:W2:Y:S01]  /*0130*/  LDC.64 R24, c[0x0][0x380] ;  /* 0x0000e000ff187b82 */ /* 0x000ea20000000a00 */
[----:B0-----:R-:W-:-:S04]  /*0140*/  IMAD.WIDE R10, R20, 0x10, R10 ;  /* 0x00000010140a7825 */ /* 0x001fc800078e020a */
[----:B------:R-:W-:Y:S02]  /*0150*/  IMAD.WIDE R16, R2, 0x10, R10 ;  /* 0x0000001002107825 */ /* 0x000fe400078e020a */
[----:B------:R-:W3:Y:S02]  /*0160*/  LDG.E.128 R8, desc[UR4][R10.64] ;  /* 0x000000040a087981 */ /* 0x000ee4000c1e1d00 */
[----:B--2---:R-:W-:Y:S02]  /*0170*/  IMAD.WIDE R24, R20, 0x10, R24 ;  /* 0x0000001014187825 */ /* 0x004fe400078e0218 */
[----:B------:R-:W2:Y:S04]  /*0180*/  LDG.E.128 R16, desc[UR4][R16.64] ;  /* 0x0000000410107981 */ /* 0x000ea8000c1e1d00 */
[----:B------:R-:W3:Y:S01]  /*0190*/  LDG.E.128 R4, desc[UR4][R24.64] ;  /* 0x0000000418047981 */ /* 0x000ee2000c1e1d00 */
[----:B------:R-:W-:-:S05]  /*01a0*/  IMAD.WIDE R26, R2, 0x10, R24 ;  /* 0x00000010021a7825 */ /* 0x000fca00078e0218 */
[----:B------:R-:W2:Y:S01]  /*01b0*/  LDG.E.128 R12, desc[UR4][R26.64] ;  /* 0x000000041a0c7981 */ /* 0x000ea2000c1e1d00 */
[----:B---3--:R-:W-:Y:S01]  /*01c0*/  FADD R4, R4, R8 ;  /* 0x0000000804047221 */ /* 0x008fe20000000000 */
[----:B------:R-:W-:Y:S01]  /*01d0*/  FADD R5, R5, R9 ;  /* 0x0000000905057221 */ /* 0x000fe20000000000 */
[----:B-1----:R-:W-:-:S04]  /*01e0*/  IMAD.WIDE R8, R20, 0x10, R22 ;  /* 0x0000001014087825 */ /* 0x002fc800078e0216 */
[----:B------:R-:W-:Y:S01]  /*01f0*/  FADD R6, R6, R10 ;  /* 0x0000000a06067221 */ /* 0x000fe20000000000 */
[----:B------:R-:W-:Y:S01]  /*0200*/  FADD R7, R7, R11 ;  /* 0x0000000b07077221 */ /* 0x000fe20000000000 */
[----:B--2---:R-:W-:Y:S01]  /*0210*/  FADD R12, R12, R16 ;  /* 0x000000100c0c7221 */ /* 0x004fe20000000000 */
[----:B------:R-:W-:Y:S01]  /*0220*/  FADD R13, R13, R17 ;  /* 0x000000110d0d7221 */ /* 0x000fe20000000000 */
[----:B------:R-:W-:Y:S01]  /*0230*/  FADD R14, R14, R18 ;  /* 0x000000120e0e7221 */ /* 0x000fe20000000000 */
[----:B------:R-:W-:Y:S01]  /*0240*/  FADD R15, R15, R19 ;  /* 0x000000130f0f7221 */ /* 0x000fe20000000000 */
[C---:B------:R-:W-:Y:S01]  /*0250*/  IMAD.WIDE R10, R2.reuse, 0x10, R8 ;  /* 0x00000010020a7825 */ /* 0x040fe200078e0208 */
[C---:B------:R-:W-:Y:S01]  /*0260*/  LEA R20, R2.reuse, R20, 0x1 ;  /* 0x0000001402147211 */ /* 0x040fe200078e08ff */
[----:B------:R0:W-:Y:S03]  /*0270*/  STG.E.128 desc[UR4][R8.64], R4 ;  /* 0x0000000408007986 */ /* 0x0001e6000c101d04 */
[----:B------:R-:W-:Y:S01]  /*0280*/  IADD3 R16, PT, PT, R2, R20, RZ ;  /* 0x0000001402107210 */ /* 0x000fe20007ffe0ff */
[----:B------:R0:W-:Y:S03]  /*0290*/  STG.E.128 desc[UR4][R10.64], R12 ;  /* 0x0000000c0a007986 */ /* 0x0001e6000c101d04 */
[----:B------:R-:W-:-:S13]  /*02a0*/  ISETP.GE.AND P0, PT, R16, R3, PT ;  /* 0x000000031000720c */ /* 0x000fda0003f06270 */
[----:B------:R-:W-:Y:S05]  /*02b0*/  @!P0 BRA `(.L_x_16) ;  /* 0xfffffffc00988947 */ /* 0x000fea000383ffff */
.L_x_15:
[----:B------:R-:W-:Y:S05]  /*02c0*/  BSYNC.RECONVERGENT B0 ;  /* 0x0000000000007941 */ /* 0x000fea0003800200 */
.L_x_14:
[----:B------:R-:W-:Y:S01]  /*02d0*/  ISETP.GE.AND P0, PT, R20, R3, PT ;  /* 0x000000031400720c */ /* 0x000fe20003f06270 */
[----:B------:R-:W-:-:S12]  /*02e0*/  BSSY.RECONVERGENT B0, `(.L_x_17) ;  /* 0x0000063000007945 */ /* 0x000fd80003800200 */
[----:B------:R-:W-:Y:S05]  /*02f0*/  @P0 BRA `(.L_x_18) ;  /* 0x0000000400840947 */ /* 0x000fea0003800000 */
[----:B0-----:R-:W0:Y:S01]  /*0300*/  I2F.U32.RP R8, R2 ;  /* 0x0000000200087306 */ /* 0x001e220000209000 */
        /* <DEDUP_REMOVED lines=10> */
[----:B------:R0:W2:Y:S02]  /*03b0*/  F2I.FTZ.U32.TRUNC.NTZ R5, R4 ;  /* 0x0000000400057305 */ /* 0x0000a4000021f000 */
[----:B0-----:R-:W-:Y:S02]  /*03c0*/  HFMA2 R4, -RZ, RZ, 0, 0 ;  /* 0x00000000ff047431 */ /* 0x001fe400000001ff */
[----:B--2---:R-:W-:-:S04]  /*03d0*/  IMAD R9, R9, R5, RZ ;  /* 0x0000000509097224 */ /* 0x004fc800078e02ff */
        /* <DEDUP_REMOVED lines=17> */
[----:B------:R-:W2:Y:S01]  /*04f0*/  LDC.64 R14, c[0x0][0x380] ;  /* 0x0000e000ff0e7b82 */ /* 0x000ea20000000a00 */
[----:B------:R-:W-:-:S07]  /*0500*/  IADD3 R13, PT, PT, -R4, RZ, RZ ;  /* 0x000000ff040d7210 */ /* 0x000fce0007ffe1ff */
[----:B------:R-:W3:Y:S02]  /*0510*/  LDC.64 R16, c[0x0][0x388] ;  /* 0x0000e200ff107b82 */ /* 0x000ee40000000a00 */
.L_x_21:
[----:B--2---:R-:W-:-:S04]  /*0520*/  IMAD.WIDE R10, R20, 0x10, R14 ;  /* 0x00000010140a7825 */ /* 0x004fc800078e020e */
[----:B-1-3--:R-:W-:Y:S02]  /*0530*/  IMAD.WIDE R22, R20, 0x10, R16 ;  /* 0x0000001014167825 */ /* 0x00afe400078e0210 */
[----:B----4-:R-:W2:Y:S04]  /*0540*/  LDG.E.128 R8, desc[UR4][R10.64] ;  /* 0x000000040a087981 */ /* 0x010ea8000c1e1d00 */
        /* <DEDUP_REMOVED lines=11> */
.L_x_20:
[----:B------:R-:W-:Y:S05]  /*0600*/  BSYNC.RECONVERGENT B1 ;  /* 0x0000000000017941 */ /* 0x000fea0003800200 */
.L_x_19:
[----:B------:R-:W2:Y:S01]  /*0610*/  LDC.64 R16, c[0x0][0x390] ;  /* 0x0000e400ff107b82 */ /* 0x000ea20000000a00 */
[----:B------:R-:W-:-:S07]  /*0620*/  ISETP.GE.U32.AND P0, PT, R12, 0x3, PT ;  /* 0x000000030c00780c */ /* 0x000fce0003f06070 */
[----:B-1----:R-:W3:Y:S08]  /*0630*/  LDC.64 R22, c[0x0][0x380] ;  /* 0x0000e000ff167b82 */ /* 0x002ef00000000a00 */
[----:B------:R-:W0:Y:S01]  /*0640*/  LDC.64 R18, c[0x0][0x388] ;  /* 0x0000e200ff127b82 */ /* 0x000e220000000a00 */
[----:B------:R-:W-:Y:S05]  /*0650*/  @!P0 BRA `(.L_x_18) ;  /* 0x0000000000ac8947 */ /* 0x000fea0003800000 */
.L_x_22:
[----:B---3--:R-:W-:-:S04]  /*0660*/  IMAD.WIDE R28, R20, 0x10, R22 ;  /* 0x00000010141c7825 */ /* 0x008fc800078e0216 */
[C---:B0-----:R-:W-:Y:S01]  /*0670*/  IMAD.WIDE R26, R20.reuse, 0x10, R18 ;  /* 0x00000010141a7825 */ /* 0x041fe200078e0212 */
[----:B----4-:R0:W3:Y:S04]  /*0680*/  LDG.E.128 R4, desc[UR4][R28.64] ;  /* 0x000000041c047981 */ /* 0x0100e8000c1e1d00 */
[----:B------:R1:W3:Y:S01]  /*0690*/  LDG.E.128 R8, desc[UR4][R26.64] ;  /* 0x000000041a087981 */ /* 0x0002e2000c1e1d00 */
[----:B--2---:R-:W-:-:S04]  /*06a0*/  IMAD.WIDE R24, R20, 0x10, R16 ;  /* 0x0000001014187825 */ /* 0x004fc800078e0210 */
[----:B0-----:R-:W-:-:S04]  /*06b0*/  IMAD.WIDE R28, R2, 0x10, R28 ;  /* 0x00000010021c7825 */ /* 0x001fc800078e021c */
[----:B-1----:R-:W-:-:S04]  /*06c0*/  IMAD.WIDE R26, R2, 0x10, R26 ;  /* 0x00000010021a7825 */ /* 0x002fc800078e021a */
[----:B---3--:R-:W-:Y:S01]  /*06d0*/  FADD R4, R4, R8 ;  /* 0x0000000804047221 */ /* 0x008fe20000000000 */
        /* <DEDUP_REMOVED lines=35> */
.L_x_18:
[----:B------:R-:W-:Y:S05]  /*0910*/  BSYNC.RECONVERGENT B0 ;  /* 0x0000000000007941 */ /* 0x000fea0003800200 */
.L_x_17:
[----:B------:R-:W-:-:S04]  /*0920*/  LEA R3, R3, R21, 0x2 ;  /* 0x0000001503037211 */ /* 0x000fc800078e10ff */
[----:B------:R-:W-:-:S13]  /*0930*/  ISETP.GE.AND P0, PT, R3, R0, PT ;  /* 0x000000000300720c */ /* 0x000fda0003f06270 */
[----:B------:R-:W-:Y:S05]  /*0940*/  @P0 EXIT ;  /* 0x000000000000094d */ /* 0x000fea0003800000 */
[----:B0---4-:R-:W0:Y:S01]  /*0950*/  I2F.U32.RP R9, R2 ;  /* 0x0000000200097306 */ /* 0x011e220000209000 */
[C---:B------:R-:W-:Y:S01]  /*0960*/  IADD3 R7, PT, PT, R2.reuse, R3, RZ ;  /* 0x0000000302077210 */ /* 0x040fe20007ffe0ff */
[----:B------:R-:W-:Y:S01]  /*0970*/  BSSY.RECONVERGENT B0, `(.L_x_23) ;  /* 0x000002c000007945 */ /* 0x000fe20003800200 */
[----:B------:R-:W-:Y:S02]  /*0980*/  IADD3 R11, PT, PT, RZ, -R2, RZ ;  /* 0x80000002ff0b7210 */ /* 0x000fe40007ffe0ff */
[CC--:B------:R-:W-:Y:S02]  /*0990*/  ISETP.GE.AND P0, PT, R7.reuse, R0.reuse, PT ;  /* 0x000000000700720c */ /* 0x0c0fe40003f06270 */
[----:B------:R-:W-:Y:S02]  /*09a0*/  VIMNMX R6, PT, PT, R7, R0, !PT ;  /* 0x0000000007067248 */ /* 0x000fe40007fe0100 */
[----:B------:R-:W-:Y:S02]  /*09b0*/  SEL R8, RZ, 0x1, P0 ;  /* 0x00000001ff087807 */ /* 0x000fe40000000000 */
[----:B------:R-:W-:-:S02]  /*09c0*/  ISETP.NE.U32.AND P2, PT, R2, RZ, PT ;  /* 0x000000ff0200720c */ /* 0x000fc40003f45070 */
[----:B------:R-:W-:Y:S01]  /*09d0*/  IADD3 R7, PT, PT, R6, -R7, -R8 ;  /* 0x8000000706077210 */ /* 0x000fe20007ffe808 */
[----:B0-----:R-:W0:Y:S02]  /*09e0*/  MUFU.RCP R9, R9 ;  /* 0x0000000900097308 */ /* 0x001e240000001000 */
[----:B0-----:R-:W-:-:S06]  /*09f0*/  IADD3 R4, PT, PT, R9, 0xffffffe, RZ ;  /* 0x0ffffffe09047810 */ /* 0x001fcc0007ffe0ff */
[----:B------:R0:W4:Y:S02]  /*0a00*/  F2I.FTZ.U32.TRUNC.NTZ R5, R4 ;  /* 0x0000000400057305 */ /* 0x000124000021f000 */
[----:B0-----:R-:W-:Y:S01]  /*0a10*/  MOV R4, RZ ;  /* 0x000000ff00047202 */ /* 0x001fe20000000f00 */
[----:B----4-:R-:W-:-:S04]  /*0a20*/  IMAD R11, R11, R5, RZ ;  /* 0x000000050b0b7224 */ /* 0x010fc800078e02ff */
        /* <DEDUP_REMOVED lines=18> */
[----:B------:R-:W4:Y:S01]  /*0b50*/  LDC.64 R6, c[0x0][0x380] ;  /* 0x0000e000ff067b82 */ /* 0x000f220000000a00 */
[----:B--2---:R-:W-:-:S07]  /*0b60*/  IADD3 R16, PT, PT, -R10, RZ, RZ ;  /* 0x000000ff0a107210 */ /* 0x004fce0007ffe1ff */
[----:B------:R-:W2:Y:S02]  /*0b70*/  LDC.64 R8, c[0x0][0x388] ;  /* 0x0000e200ff087b82 */ /* 0x000ea40000000a00 */
.L_x_25:
[----:B--2---:R-:W-:-:S04]  /*0b80*/  IMAD.WIDE R12, R3, 0x4, R8 ;  /* 0x00000004030c7825 */ /* 0x004fc800078e0208 */
[C---:B----4-:R-:W-:Y:S02]  /*0b90*/  IMAD.WIDE R14, R3.reuse, 0x4, R6 ;  /* 0x00000004030e7825 */ /* 0x050fe400078e0206 */
[----:B------:R-:W2:Y:S04]  /*0ba0*/  LDG.E R13, desc[UR4][R12.64] ;  /* 0x000000040c0d7981 */ /* 0x000ea8000c1e1900 */
[----:B------:R-:W2:Y:S01]  /*0bb0*/  LDG.E R14, desc[UR4][R14.64] ;  /* 0x000000040e0e7981 */ /* 0x000ea2000c1e1900 */
[----:B0-----:R-:W-:Y:S01]  /*0bc0*/  IMAD.WIDE R10, R3, 0x4, R4 ;  /* 0x00000004030a7825 */ /* 0x001fe200078e0204 */
[----:B------:R-:W-:Y:S02]  /*0bd0*/  IADD3 R16, PT, PT, R16, 0x1, RZ ;  /* 0x0000000110107810 */ /* 0x000fe40007ffe0ff */
[----:B------:R-:W-:-:S02]  /*0be0*/  IADD3 R3, PT, PT, R2, R3, RZ ;  /* 0x0000000302037210 */ /* 0x000fc40007ffe0ff */
[----:B------:R-:W-:Y:S01]  /*0bf0*/  ISETP.NE.AND P0, PT, R16, RZ, PT ;  /* 0x000000ff1000720c */ /* 0x000fe20003f05270 */
[----:B--2---:R-:W-:-:S05]  /*0c00*/  FADD R17, R14, R13 ;  /* 0x0000000d0e117221 */ /* 0x004fca0000000000 */
[----:B------:R0:W-:Y:S07]  /*0c10*/  STG.E desc[UR4][R10.64], R17 ;  /* 0x000000110a007986 */ /* 0x0001ee000c101904 */
[----:B------:R-:W-:Y:S05]  /*0c20*/  @P0 BRA `(.L_x_25) ;  /* 0xfffffffc00d40947 */ /* 0x000fea000383ffff */
.L_x_24:
[----:B------:R-:W-:Y:S05]  /*0c30*/  BSYNC.RECONVERGENT B0 ;  /* 0x0000000000007941 */ /* 0x000fea0003800200 */
.L_x_23:
[----:B------:R-:W-:Y:S05]  /*0c40*/  @!P1 EXIT ;  /* 0x000000000000994d */ /* 0x000fea0003800000 */
.L_x_26:
[----:B------:R-:W0:Y:S08]  /*0c50*/  LDC.64 R4, c[0x0][0x380] ;  /* 0x0000e000ff047b82 */ /* 0x000e300000000a00 */
[----:B----4-:R-:W4:Y:S01]  /*0c60*/  LDC.64 R6, c[0x0][0x388] ;  /* 0x0000e200ff067b82 */ /* 0x010f220000000a00 */
[----:B0-----:R-:W-:-:S07]  /*0c70*/  IMAD.WIDE R10, R3, 0x4, R4 ;  /* 0x00000004030a7825 */ /* 0x001fce00078e0204 */
[----:B------:R-:W2:Y:S01]  /*0c80*/  LDC.64 R4, c[0x0][0x390] ;  /* 0x0000e400ff047b82 */ /* 0x000ea20000000a00 */
[C---:B----4-:R-:W-:Y:S02]  /*0c90*/  IMAD.WIDE R12, R3.reuse, 0x4, R6 ;  /* 0x00000004030c7825 */ /* 0x050fe400078e0206 */
[----:B------:R-:W4:Y:S04]  /*0ca0*/  LDG.E R6, desc[UR4][R10.64] ;  /* 0x000000040a067981 */ /* 0x000f28000c1e1900 */
[----:B------:R-:W4:Y:S01]  /*0cb0*/  LDG.E R7, desc[UR4][R12.64] ;  /* 0x000000040c077981 */ /* 0x000f22000c1e1900 */
[----:B--2---:R-:W-:-:S04]  /*0cc0*/  IMAD.WIDE R16, R3, 0x4, R4 ;  /* 0x0000000403107825 */ /* 0x004fc800078e0204 */
[----:B------:R-:W-:-:S04]  /*0cd0*/  IMAD.WIDE R4, R2, 0x4, R10 ;  /* 0x0000000402047825 */ /* 0x000fc800078e020a */
[----:B----4-:R-:W-:Y:S01]  /*0ce0*/  FADD R19, R6, R7 ;  /* 0x0000000706137221 */ /* 0x010fe20000000000 */
[----:B------:R-:W-:-:S04]  /*0cf0*/  IMAD.WIDE R6, R2, 0x4, R12 ;  /* 0x0000000402067825 */ /* 0x000fc800078e020c */
        /* <DEDUP_REMOVED lines=8> */
[----:B------:R-:W4:Y:S04]  /*0d80*/  LDG.E R18, desc[UR4][R10.64] ;  /* 0x000000040a127981 */ /* 0x000f28000c1e1900 */
[----:B-1-3--:R-:W4:Y:S01]  /*0d90*/  LDG.E R23, desc[UR4][R12.64] ;  /* 0x000000040c177981 */ /* 0x00af22000c1e1900 */
[----:B------:R-:W-:-:S04]  /*0da0*/  IMAD.WIDE R14, R2, 0x4, R8 ;  /* 0x00000004020e7825 */ /* 0x000fc800078e0208 */
[----:B------:R-:W-:-:S04]  /*0db0*/  IMAD.WIDE R4, R2, 0x4, R10 ;  /* 0x0000000402047825 */ /* 0x000fc800078e020a */
[----:B------:R-:W-:-:S04]  /*0dc0*/  IMAD.WIDE R6, R2, 0x4, R12 ;  /* 0x0000000402067825 */ /* 0x000fc800078e020c */
[----:B----4-:R-:W-:-:S05]  /*0dd0*/  FADD R23, R18, R23 ;  /* 0x0000001712177221 */ /* 0x010fca0000000000 */
[----:B------:R4:W-:Y:S04]  /*0de0*/  STG.E desc[UR4][R14.64], R23 ;  /* 0x000000170e007986 */ /* 0x0009e8000c101904 */
[----:B------:R-:W2:Y:S04]  /*0df0*/  LDG.E R4, desc[UR4][R4.64] ;  /* 0x0000000404047981 */ /* 0x000ea8000c1e1900 */
[----:B------:R-:W2:Y:S01]  /*0e00*/  LDG.E R7, desc[UR4][R6.64] ;  /* 0x0000000406077981 */ /* 0x000ea2000c1e1900 */
[C---:B0-----:R-:W-:Y:S01]  /*0e10*/  IMAD.WIDE R16, R2.reuse, 0x4, R14 ;  /* 0x0000000402107825 */ /* 0x041fe200078e020e */
[----:B------:R-:W-:-:S04]  /*0e20*/  LEA R3, R2, R3, 0x2 ;  /* 0x0000000302037211 */ /* 0x000fc800078e10ff */
[----:B------:R-:W-:Y:S01]  /*0e30*/  ISETP.GE.AND P0, PT, R3, R0, PT ;  /* 0x000000000300720c */ /* 0x000fe20003f06270 */
[----:B--2---:R-:W-:-:S05]  /*0e40*/  FADD R9, R4, R7 ;  /* 0x0000000704097221 */ /* 0x004fca0000000000 */
[----:B------:R4:W-:Y:S07]  /*0e50*/  STG.E desc[UR4][R16.64], R9 ;  /* 0x0000000910007986 */ /* 0x0009ee000c101904 */
[----:B------:R-:W-:Y:S05]  /*0e60*/  @!P0 BRA `(.L_x_26) ;  /* 0xfffffffc00788947 */ /* 0x000fea000383ffff */
[----:B------:R-:W-:Y:S05]  /*0e70*/  EXIT ;  /* 0x000000000000794d */ /* 0x000fea0003800000 */
.L_x_27:
        /* <DEDUP_REMOVED lines=16> */
.L_x_55:


//--------------------- .text._Z23gridVectorizedVectorSumPfS_S_i --------------------------
	.section	.text._Z23gridVectorizedVectorSumPfS_S_i,"ax",@progbits
	.align	128
        .global         _Z23gridVectorizedVectorSumPfS_S_i
        .type           _Z23gridVectorizedVectorSumPfS_S_i,@function
        .size           _Z23gridVectorizedVectorSumPfS_S_i,(.L_x_56 - _Z23gridVectorizedVectorSumPfS_S_i)
        .other          _Z23gridVectorizedVectorSumPfS_S_i,@"STO_CUDA_ENTRY STV_DEFAULT"
_Z23gridVectorizedVectorSumPfS_S_i:
.text._Z23gridVectorizedVectorSumPfS_S_i:
[----:B------:R-:W-:Y:S01]  /*0000*/  LDC R1, c[0x0][0x37c] ;  /* 0x0000df00ff017b82 */ /* 0x000fe20000000800 */
[----:B------:R-:W0:Y:S07]  /*0010*/  S2R R5, SR_TID.X ;  /* 0x0000000000057919 */ /* 0x000e2e0000002100 */
[----:B------:R-:W1:Y:S01]  /*0020*/  LDC R0, c[0x0][0x398] ;  /* 0x0000e600ff007b82 */ /* 0x000e620000000800 */
[----:B------:R-:W2:Y:S01]  /*0030*/  LDCU.64 UR4, c[0x0][0x358] ;  /* 0x00006b00ff0477ac */ /* 0x000ea20008000a00 */
[----:B------:R-:W-:Y:S06]  /*0040*/  BSSY.RECONVERGENT B0, `(.L_x_28) ;  /* 0x000006e000007945 */ /* 0x000fec0003800200 */
[----:B------:R-:W0:Y:S08]  /*0050*/  S2UR UR6, SR_CTAID.X ;  /* 0x00000000000679c3 */ /* 0x000e300000002500 */
[----:B------:R-:W0:Y:S01]  /*0060*/  LDC R4, c[0x0][0x360] ;  /* 0x0000d800ff047b82 */ /* 0x000e220000000800 */
[----:B------:R-:W3:Y:S01]  /*0070*/  LDCU UR7, c[0x0][0x370] ;  /* 0x00006e00ff0777ac */ /* 0x000ee20008000800 */
[----:B-1----:R-:W-:-:S04]  /*0080*/  SHF.R.S32.HI R3, RZ, 0x1f, R0 ;  /* 0x0000001fff037819 */ /* 0x002fc80000011400 */
[----:B------:R-:W-:-:S04]  /*0090*/  LEA.HI R2, R3, R0, RZ, 0x2 ;  /* 0x0000000003027211 */ /* 0x000fc800078f10ff */
[----:B------:R-:W-:Y:S01]  /*00a0*/  SHF.R.S32.HI R2, RZ, 0x2, R2 ;  /* 0x00000002ff027819 */ /* 0x000fe20000011402 */
[C---:B0-----:R-:W-:Y:S02]  /*00b0*/  IMAD R5, R4.reuse, UR6, R5 ;  /* 0x0000000604057c24 */ /* 0x041fe4000f8e0205 */
[----:B---3--:R-:W-:-:S03]  /*00c0*/  IMAD R3, R4, UR7, RZ ;  /* 0x0000000704037c24 */ /* 0x008fc6000f8e02ff */
[----:B------:R-:W-:-:S13]  /*00d0*/  ISETP.GE.AND P0, PT, R5, R2, PT ;  /* 0x000000020500720c */ /* 0x000fda0003f06270 */
[----:B--2---:R-:W-:Y:S05]  /*00e0*/  @P0 BRA `(.L_x_29) ;  /* 0x00000004008c0947 */ /* 0x004fea0003800000 */
[----:B------:R-:W0:Y:S01]  /*00f0*/  I2F.U32.RP R8, R3 ;  /* 0x0000000300087306 */ /* 0x000e220000209000 */
[-C--:B------:R-:W-:Y:S01]  /*0100*/  IADD3 R9, PT, PT, R5, R3.reuse, RZ ;  /* 0x0000000305097210 */ /* 0x080fe20007ffe0ff */
        /* <DEDUP_REMOVED lines=24> */
[----:B------:R-:W-:Y:S02]  /*0290*/  ISETP.NE.AND P0, PT, R4, 0x3, PT ;  /* 0x000000030400780c */ /* 0x000fe40003f05270 */
[----:B------:R-:W-:-:S11]  /*02a0*/  MOV R4, R5 ;  /* 0x0000000500047202 */ /* 0x000fd60000000f00 */
[----:B------:R-:W-:Y:S05]  /*02b0*/  @!P0 BRA `(.L_x_31) ;  /* 0x0000000000548947 */ /* 0x000fea0003800000 */
[----:B------:R-:W0:Y:S01]  /*02c0*/  LDC.64 R20, c[0x0][0x390] ;  /* 0x0000e400ff147b82 */ /* 0x000e220000000a00 */
[----:B------:R-:W-:-:S04]  /*02d0*/  IADD3 R4, PT, PT, R16, 0x1, RZ ;  /* 0x0000000110047810 */ /* 0x000fc80007ffe0ff */
[----:B------:R-:W-:Y:S02]  /*02e0*/  LOP3.LUT R17, R4, 0x3, RZ, 0xc0, !PT ;  /* 0x0000000304117812 */ /* 0x000fe400078ec0ff */
[----:B------:R-:W-:Y:S01]  /*02f0*/  MOV R4, R5 ;  /* 0x0000000500047202 */ /* 0x000fe20000000f00 */
[----:B------:R-:W1:Y:S01]  /*0300*/  LDC.64 R6, c[0x0][0x380] ;  /* 0x0000e000ff067b82 */ /* 0x000e620000000a00 */
[----:B------:R-:W-:-:S07]  /*0310*/  IADD3 R17, PT, PT, -R17, RZ, RZ ;  /* 0x000000ff11117210 */ /* 0x000fce0007ffe1ff */
[----:B------:R-:W2:Y:S02]  /*0320*/  LDC.64 R18, c[0x0][0x388] ;  /* 0x0000e200ff127b82 */ /* 0x000ea40000000a00 */
.L_x_32:
        /* <DEDUP_REMOVED lines=14> */
.L_x_31:
[----:B------:R-:W-:Y:S05]  /*0410*/  BSYNC.RECONVERGENT B1 ;  /* 0x0000000000017941 */ /* 0x000fea0003800200 */
.L_x_30:
[----:B------:R-:W0:Y:S01]  /*0420*/  LDC.64 R6, c[0x0][0x390] ;  /* 0x0000e400ff067b82 */ /* 0x000e220000000a00 */
[----:B------:R-:W-:-:S07]  /*0430*/  ISETP.GE.U32.AND P0, PT, R16, 0x3, PT ;  /* 0x000000031000780c */ /* 0x000fce0003f06070 */
[----:B------:R-:W1:Y:S08]  /*0440*/  LDC.64 R22, c[0x0][0x380] ;  /* 0x0000e000ff167b82 */ /* 0x000e700000000a00 */
[----:B------:R-:W2:Y:S01]  /*0450*/  LDC.64 R20, c[0x0][0x388] ;  /* 0x0000e200ff147b82 */ /* 0x000ea20000000a00 */
[----:B------:R-:W-:Y:S05]  /*0460*/  @!P0 BRA `(.L_x_29) ;  /* 0x0000000000ac8947 */ /* 0x000fea0003800000 */
.L_x_33:
        /* <DEDUP_REMOVED lines=43> */
.L_x_29:
[----:B------:R-:W-:Y:S05]  /*0720*/  BSYNC.RECONVERGENT B0 ;  /* 0x0000000000007941 */ /* 0x000fea0003800200 */
.L_x_28:
[----:B------:R-:W-:-:S04]  /*0730*/  SHF.L.U32 R3, R2, 0x2, RZ ;  /* 0x0000000202037819 */ /* 0x000fc800000006ff */
[----:B------:R-:W-:-:S04]  /*0740*/  ISETP.GE.AND P0, PT, R3, R0, PT ;  /* 0x000000000300720c */ /* 0x000fc80003f06270 */
[----:B------:R-:W-:-:S13]  /*0750*/  ISETP.NE.OR P0, PT, R5, RZ, P0 ;  /* 0x000000ff0500720c */ /* 0x000fda0000705670 */
[----:B------:R-:W-:Y:S05]  /*0760*/  @P0 EXIT ;  /* 0x000000000000094d */ /* 0x000fea0003800000 */
[CC--:B------:R-:W-:Y:S02]  /*0770*/  IADD3 R4, PT, PT, R3.reuse, -R0.reuse, RZ ;  /* 0x8000000003047210 */ /* 0x0c0fe40007ffe0ff */
[----:B------:R-:W-:Y:S02]  /*0780*/  IADD3 R2, PT, PT, -R3, R0, RZ ;  /* 0x0000000003027210 */ /* 0x000fe40007ffe1ff */
[----:B------:R-:W-:Y:S02]  /*0790*/  ISETP.GT.U32.AND P1, PT, R4, -0x10, PT ;  /* 0xfffffff00400780c */ /* 0x000fe40003f24070 */
[----:B--2---:R-:W-:-:S04]  /*07a0*/  LOP3.LUT R20, R2, 0xf, RZ, 0xc0, !PT ;  /* 0x0000000f02147812 */ /* 0x004fc800078ec0ff */
[----:B------:R-:W-:-:S07]  /*07b0*/  ISETP.NE.AND P0, PT, R20, RZ, PT ;  /* 0x000000ff1400720c */ /* 0x000fce0003f05270 */
[----:B------:R-:W-:Y:S06]  /*07c0*/  @P1 BRA `(.L_x_34) ;  /* 0x0000000400481947 */ /* 0x000fec0003800000 */
[----:B------:R-:W2:Y:S01]  /*07d0*/  LDC.64 R4, c[0x0][0x380] ;  /* 0x0000e000ff047b82 */ /* 0x000ea20000000a00 */
[----:B------:R-:W-:-:S04]  /*07e0*/  LOP3.LUT R16, R2, 0xfffffff0, RZ, 0xc0, !PT ;  /* 0xfffffff002107812 */ /* 0x000fc800078ec0ff */
[----:B------:R-:W-:-:S03]  /*07f0*/  IADD3 R16, PT, PT, -R16, RZ, RZ ;  /* 0x000000ff10107210 */ /* 0x000fc60007ffe1ff */
[----:B0-----:R-:W0:Y:S08]  /*0800*/  LDC.64 R6, c[0x0][0x388] ;  /* 0x0000e200ff067b82 */ /* 0x001e300000000a00 */
[----:B---34-:R-:W3:Y:S01]  /*0810*/  LDC.64 R8, c[0x0][0x390] ;  /* 0x0000e400ff087b82 */ /* 0x018ee20000000a00 */
[----:B--2---:R-:W-:-:S04]  /*0820*/  IADD3 R4, P1, PT, R4, 0x20, RZ ;  /* 0x0000002004047810 */ /* 0x004fc80007f3e0ff */
[----:B------:R-:W-:Y:S02]  /*0830*/  IADD3.X R5, PT, PT, RZ, R5, RZ, P1, !PT ;  /* 0x00000005ff057210 */ /* 0x000fe40000ffe4ff */
[----:B0-----:R-:W-:-:S04]  /*0840*/  IADD3 R6, P2, PT, R6, 0x20, RZ ;  /* 0x0000002006067810 */ /* 0x001fc80007f5e0ff */
[----:B------:R-:W-:Y:S02]  /*0850*/  IADD3.X R7, PT, PT, RZ, R7, RZ, P2, !PT ;  /* 0x00000007ff077210 */ /* 0x000fe400017fe4ff */
[----:B---3--:R-:W-:-:S04]  /*0860*/  IADD3 R8, P3, PT, R8, 0x20, RZ ;  /* 0x0000002008087810 */ /* 0x008fc80007f7e0ff */
[----:B------:R-:W-:-:S09]  /*0870*/  IADD3.X R9, PT, PT, RZ, R9, RZ, P3, !PT ;  /* 0x00000009ff097210 */ /* 0x000fd20001ffe4ff */
.L_x_35:
[----:B------:R-:W-:-:S04]  /*0880*/  IMAD.WIDE R14, R3, 0x4, R4 ;  /* 0x00000004030e7825 */ /* 0x000fc800078e0204 */
[C---:B------:R-:W-:Y:S01]  /*0890*/  IMAD.WIDE R12, R3.reuse, 0x4, R6 ;  /* 0x00000004030c7825 */ /* 0x040fe200078e0206 */
[----:B0-----:R-:W2:Y:S04]  /*08a0*/  LDG.E R17, desc[UR4][R14.64+-0x20] ;  /* 0xffffe0040e117981 */ /* 0x001ea8000c1e1900 */
[----:B------:R-:W2:Y:S01]  /*08b0*/  LDG.E R18, desc[UR4][R12.64+-0x20] ;  /* 0xffffe0040c127981 */ /* 0x000ea2000c1e1900 */
[----:B------:R-:W-:-:S04]  /*08c0*/  IMAD.WIDE R10, R3, 0x4, R8 ;  /* 0x00000004030a7825 */ /* 0x000fc800078e0208 */
[----:B--2---:R-:W-:-:S05]  /*08d0*/  FADD R17, R17, R18 ;  /* 0x0000001211117221 */ /* 0x004fca0000000000 */
[----:B------:R0:W-:Y:S04]  /*08e0*/  STG.E desc[UR4][R10.64+-0x20], R17 ;  /* 0xffffe0110a007986 */ /* 0x0001e8000c101904 */
[----:B------:R-:W2:Y:S04]  /*08f0*/  LDG.E R18, desc[UR4][R14.64+-0x1c] ;  /* 0xffffe4040e127981 */ /* 0x000ea8000c1e1900 */
[----:B------:R-:W2:Y:S02]  /*0900*/  LDG.E R19, desc[UR4][R12.64+-0x1c] ;  /* 0xffffe4040c137981 */ /* 0x000ea4000c1e1900 */
[----:B--2---:R-:W-:-:S05]  /*0910*/  FADD R19, R18, R19 ;  /* 0x0000001312137221 */ /* 0x004fca0000000000 */
[----:B------:R2:W-:Y:S04]  /*0920*/  STG.E desc[UR4][R10.64+-0x1c], R19 ;  /* 0xffffe4130a007986 */ /* 0x0005e8000c101904 */
[----:B------:R-:W3:Y:S04]  /*0930*/  LDG.E R18, desc[UR4][R14.64+-0x18] ;  /* 0xffffe8040e127981 */ /* 0x000ee8000c1e1900 */
[----:B------:R-:W3:Y:S02]  /*0940*/  LDG.E R21, desc[UR4][R12.64+-0x18] ;  /* 0xffffe8040c157981 */ /* 0x000ee4000c1e1900 */
[----:B---3--:R-:W-:-:S05]  /*0950*/  FADD R21, R18, R21 ;  /* 0x0000001512157221 */ /* 0x008fca0000000000 */
[----:B------:R3:W-:Y:S04]  /*0960*/  STG.E desc[UR4][R10.64+-0x18], R21 ;  /* 0xffffe8150a007986 */ /* 0x0007e8000c101904 */
[----:B------:R-:W4:Y:S04]  /*0970*/  LDG.E R18, desc[UR4][R14.64+-0x14] ;  /* 0xffffec040e127981 */ /* 0x000f28000c1e1900 */
[----:B-1----:R-:W4:Y:S02]  /*0980*/  LDG.E R23, desc[UR4][R12.64+-0x14] ;  /* 0xffffec040c177981 */ /* 0x002f24000c1e1900 */
[----:B----4-:R-:W-:-:S05]  /*0990*/  FADD R23, R18, R23 ;  /* 0x0000001712177221 */ /* 0x010fca0000000000 */
[----:B------:R1:W-:Y:S04]  /*09a0*/  STG.E desc[UR4][R10.64+-0x14], R23 ;  /* 0xffffec170a007986 */ /* 0x0003e8000c101904 */
[----:B0-----:R-:W4:Y:S04]  /*09b0*/  LDG.E R17, desc[UR4][R14.64+-0x10] ;  /* 0xfffff0040e117981 */ /* 0x001f28000c1e1900 */
[----:B------:R-:W4:Y:S02]  /*09c0*/  LDG.E R18, desc[UR4][R12.64+-0x10] ;  /* 0xfffff0040c127981 */ /* 0x000f24000c1e1900 */
[----:B----4-:R-:W-:-:S05]  /*09d0*/  FADD R17, R17, R18 ;  /* 0x0000001211117221 */ /* 0x010fca0000000000 */
[----:B------:R0:W-:Y:S04]  /*09e0*/  STG.E desc[UR4][R10.64+-0x10], R17 ;  /* 0xfffff0110a007986 */ /* 0x0001e8000c101904 */
[----:B------:R-:W4:Y:S04]  /*09f0*/  LDG.E R18, desc[UR4][R14.64+-0xc] ;  /* 0xfffff4040e127981 */ /* 0x000f28000c1e1900 */
[----:B--2---:R-:W4:Y:S02]  /*0a00*/  LDG.E R19, desc[UR4][R12.64+-0xc] ;  /* 0xfffff4040c137981 */ /* 0x004f24000c1e1900 */
[----:B----4-:R-:W-:-:S05]  /*0a10*/  FADD R19, R18, R19 ;  /* 0x0000001312137221 */ /* 0x010fca0000000000 */
[----:B------:R2:W-:Y:S04]  /*0a20*/  STG.E desc[UR4][R10.64+-0xc], R19 ;  /* 0xfffff4130a007986 */ /* 0x0005e8000c101904 */
[----:B------:R-:W4:Y:S04]  /*0a30*/  LDG.E R18, desc[UR4][R14.64+-0x8] ;  /* 0xfffff8040e127981 */ /* 0x000f28000c1e1900 */
[----:B---3--:R-:W4:Y:S02]  /*0a40*/  LDG.E R21, desc[UR4][R12.64+-0x8] ;  /* 0xfffff8040c157981 */ /* 0x008f24000c1e1900 */
[----:B----4-:R-:W-:-:S05]  /*0a50*/  FADD R21, R18, R21 ;  /* 0x0000001512157221 */ /* 0x010fca0000000000 */
        /* <DEDUP_REMOVED lines=29> */
[----:B------:R-:W2:Y:S04]  /*0c30*/  LDG.E R18, desc[UR4][R14.64+0x18] ;  /* 0x000018040e127981 */ /* 0x000ea8000c1e1900 */
[----:B---3--:R-:W2:Y:S02]  /*0c40*/  LDG.E R21, desc[UR4][R12.64+0x18] ;  /* 0x000018040c157981 */ /* 0x008ea4000c1e1900 */
[----:B--2---:R-:W-:-:S05]  /*0c50*/  FADD R21, R18, R21 ;  /* 0x0000001512157221 */ /* 0x004fca0000000000 */
[----:B------:R0:W-:Y:S04]  /*0c60*/  STG.E desc[UR4][R10.64+0x18], R21 ;  /* 0x000018150a007986 */ /* 0x0001e8000c101904 */
[----:B------:R-:W2:Y:S04]  /*0c70*/  LDG.E R18, desc[UR4][R14.64+0x1c] ;  /* 0x00001c040e127981 */ /* 0x000ea8000c1e1900 */
[----:B-1----:R-:W2:Y:S01]  /*0c80*/  LDG.E R23, desc[UR4][R12.64+0x1c] ;  /* 0x00001c040c177981 */ /* 0x002ea2000c1e1900 */
[----:B------:R-:W-:Y:S02]  /*0c90*/  IADD3 R16, PT, PT, R16, 0x10, RZ ;  /* 0x0000001010107810 */ /* 0x000fe40007ffe0ff */
[----:B------:R-:W-:-:S02]  /*0ca0*/  IADD3 R3, PT, PT, R3, 0x10, RZ ;  /* 0x0000001003037810 */ /* 0x000fc40007ffe0ff */
[----:B------:R-:W-:Y:S01]  /*0cb0*/  ISETP.NE.AND P1, PT, R16, RZ, PT ;  /* 0x000000ff1000720c */ /* 0x000fe20003f25270 */
[----:B--2---:R-:W-:-:S05]  /*0cc0*/  FADD R23, R18, R23 ;  /* 0x0000001712177221 */ /* 0x004fca0000000000 */
[----:B------:R0:W-:Y:S07]  /*0cd0*/  STG.E desc[UR4][R10.64+0x1c], R23 ;  /* 0x00001c170a007986 */ /* 0x0001ee000c101904 */
[----:B------:R-:W-:Y:S05]  /*0ce0*/  @P1 BRA `(.L_x_35) ;  /* 0xfffffff800e41947 */ /* 0x000fea000383ffff */
.L_x_34:
[----:B------:R-:W-:Y:S05]  /*0cf0*/  @!P0 EXIT ;  /* 0x000000000000894d */ /* 0x000fea0003800000 */
[----:B------:R-:W-:Y:S02]  /*0d00*/  ISETP.GE.U32.AND P0, PT, R20, 0x8, PT ;  /* 0x000000081400780c */ /* 0x000fe40003f06070 */
[----:B------:R-:W-:-:S04]  /*0d10*/  LOP3.LUT R2, R2, 0x7, RZ, 0xc0, !PT ;  /* 0x0000000702027812 */ /* 0x000fc800078ec0ff */
[----:B------:R-:W-:-:S07]  /*0d20*/  ISETP.NE.AND P1, PT, R2, RZ, PT ;  /* 0x000000ff0200720c */ /* 0x000fce0003f25270 */
[----:B------:R-:W-:Y:S06]  /*0d30*/  @!P0 BRA `(.L_x_36) ;  /* 0x00000000009c8947 */ /* 0x000fec0003800000 */
[----:B------:R-:W2:Y:S08]  /*0d40*/  LDC.64 R4, c[0x0][0x380] ;  /* 0x0000e000ff047b82 */ /* 0x000eb00000000a00 */
[----:B0-----:R-:W0:Y:S08]  /*0d50*/  LDC.64 R6, c[0x0][0x388] ;  /* 0x0000e200ff067b82 */ /* 0x001e300000000a00 */
[----:B---34-:R-:W3:Y:S01]  /*0d60*/  LDC.64 R8, c[0x0][0x390] ;  /* 0x0000e400ff087b82 */ /* 0x018ee20000000a00 */
[----:B--2---:R-:W-:-:S05]  /*0d70*/  IMAD.WIDE R4, R3, 0x4, R4 ;  /* 0x0000000403047825 */ /* 0x004fca00078e0204 */
[----:B------:R-:W2:Y:S01]  /*0d80*/  LDG.E R10, desc[UR4][R4.64] ;  /* 0x00000004040a7981 */ /* 0x000ea2000c1e1900 */
[----:B0-----:R-:W-:-:S05]  /*0d90*/  IMAD.WIDE R6, R3, 0x4, R6 ;  /* 0x0000000403067825 */ /* 0x001fca00078e0206 */
[----:B------:R-:W2:Y:S01]  /*0da0*/  LDG.E R11, desc[UR4][R6.64] ;  /* 0x00000004060b7981 */ /* 0x000ea2000c1e1900 */
[----:B---3--:R-:W-:-:S04]  /*0db0*/  IMAD.WIDE R8, R3, 0x4, R8 ;  /* 0x0000000403087825 */ /* 0x008fc800078e0208 */
        /* <DEDUP_REMOVED lines=11> */
[----:B------:R-:W4:Y:S02]  /*0e70*/  LDG.E R17, desc[UR4][R6.64+0xc] ;  /* 0x00000c0406117981 */ /* 0x000f24000c1e1900 */
[----:B----4-:R-:W-:-:S05]  /*0e80*/  FADD R17, R10, R17 ;  /* 0x000000110a117221 */ /* 0x010fca0000000000 */
[----:B------:R4:W-:Y:S04]  /*0e90*/  STG.E desc[UR4][R8.64+0xc], R17 ;  /* 0x00000c1108007986 */ /* 0x0009e8000c101904 */
[----:B------:R-:W5:Y:S04]  /*0ea0*/  LDG.E R10, desc[UR4][R4.64+0x10] ;  /* 0x00001004040a7981 */ /* 0x000f68000c1e1900 */
[----:B0-----:R-:W5:Y:S02]  /*0eb0*/  LDG.E R11, desc[UR4][R6.64+0x10] ;  /* 0x00001004060b7981 */ /* 0x001f64000c1e1900 */
[----:B-----5:R-:W-:-:S05]  /*0ec0*/  FADD R11, R10, R11 ;  /* 0x0000000b0a0b7221 */ /* 0x020fca0000000000 */
[----:B------:R0:W-:Y:S04]  /*0ed0*/  STG.E desc[UR4][R8.64+0x10], R11 ;  /* 0x0000100b08007986 */ /* 0x0001e8000c101904 */
[----:B------:R-:W5:Y:S04]  /*0ee0*/  LDG.E R10, desc[UR4][R4.64+0x14] ;  /* 0x00001404040a7981 */ /* 0x000f68000c1e1900 */
[----:B--2---:R-:W5:Y:S02]  /*0ef0*/  LDG.E R13, desc[UR4][R6.64+0x14] ;  /* 0x00001404060d7981 */ /* 0x004f64000c1e1900 */
[----:B-----5:R-:W-:-:S05]  /*0f00*/  FADD R13, R10, R13 ;  /* 0x0000000d0a0d7221 */ /* 0x020fca0000000000 */
[----:B------:R0:W-:Y:S04]  /*0f10*/  STG.E desc[UR4][R8.64+0x14], R13 ;  /* 0x0000140d08007986 */ /* 0x0001e8000c101904 */
[----:B------:R-:W2:Y:S04]  /*0f20*/  LDG.E R10, desc[UR4][R4.64+0x18] ;  /* 0x00001804040a7981 */ /* 0x000ea8000c1e1900 */
[----:B---3--:R-:W2:Y:S02]  /*0f30*/  LDG.E R15, desc[UR4][R6.64+0x18] ;  /* 0x00001804060f7981 */ /* 0x008ea4000c1e1900 */
[----:B--2---:R-:W-:-:S05]  /*0f40*/  FADD R15, R10, R15 ;  /* 0x0000000f0a0f7221 */ /* 0x004fca0000000000 */
[----:B------:R0:W-:Y:S04]  /*0f50*/  STG.E desc[UR4][R8.64+0x18], R15 ;  /* 0x0000180f08007986 */ /* 0x0001e8000c101904 */
[----:B------:R-:W2:Y:S04]  /*0f60*/  LDG.E R10, desc[UR4][R4.64+0x1c] ;  /* 0x00001c04040a7981 */ /* 0x000ea8000c1e1900 */
[----:B----4-:R-:W2:Y:S01]  /*0f70*/  LDG.E R17, desc[UR4][R6.64+0x1c] ;  /* 0x00001c0406117981 */ /* 0x010ea2000c1e1900 */
[----:B------:R-:W-:Y:S01]  /*0f80*/  IADD3 R3, PT, PT, R3, 0x8, RZ ;  /* 0x0000000803037810 */ /* 0x000fe20007ffe0ff */
[----:B--2---:R-:W-:-:S05]  /*0f90*/  FADD R17, R10, R17 ;  /* 0x000000110a117221 */ /* 0x004fca0000000000 */
[----:B------:R0:W-:Y:S02]  /*0fa0*/  STG.E desc[UR4][R8.64+0x1c], R17 ;  /* 0x00001c1108007986 */ /* 0x0001e4000c101904 */
.L_x_36:
        /* <DEDUP_REMOVED lines=15> */
[----:B------:R-:W3:Y:S04]  /*10a0*/  LDG.E R2, desc[UR4][R4.64+0x4] ;  /* 0x0000040404027981 */ /* 0x000ee8000c1e1900 */
[----:B------:R-:W3:Y:S02]  /*10b0*/  LDG.E R13, desc[UR4][R6.64+0x4] ;  /* 0x00000404060d7981 */ /* 0x000ee4000c1e1900 */
[----:B---3--:R-:W-:-:S05]  /*10c0*/  FADD R13, R2, R13 ;  /* 0x0000000d020d7221 */ /* 0x008fca0000000000 */
[----:B------:R2:W-:Y:S04]  /*10d0*/  STG.E desc[UR4][R8.64+0x4], R13 ;  /* 0x0000040d08007986 */ /* 0x0005e8000c101904 */
[----:B------:R-:W3:Y:S04]  /*10e0*/  LDG.E R2, desc[UR4][R4.64+0x8] ;  /* 0x0000080404027981 */ /* 0x000ee8000c1e1900 */
[----:B------:R-:W3:Y:S02]  /*10f0*/  LDG.E R15, desc[UR4][R6.64+0x8] ;  /* 0x00000804060f7981 */ /* 0x000ee4000c1e1900 */
[----:B---3--:R-:W-:-:S05]  /*1100*/  FADD R15, R2, R15 ;  /* 0x0000000f020f7221 */ /* 0x008fca0000000000 */
[----:B------:R2:W-:Y:S04]  /*1110*/  STG.E desc[UR4][R8.64+0x8], R15 ;  /* 0x0000080f08007986 */ /* 0x0005e8000c101904 */
[----:B------:R-:W3:Y:S04]  /*1120*/  LDG.E R2, desc[UR4][R4.64+0xc] ;  /* 0x00000c0404027981 */ /* 0x000ee8000c1e1900 */
[----:B------:R-:W3:Y:S01]  /*1130*/  LDG.E R17, desc[UR4][R6.64+0xc] ;  /* 0x00000c0406117981 */ /* 0x000ee2000c1e1900 */
[----:B------:R-:W-:Y:S01]  /*1140*/  IADD3 R3, PT, PT, R3, 0x4, RZ ;  /* 0x0000000403037810 */ /* 0x000fe20007ffe0ff */
[----:B---3--:R-:W-:-:S05]  /*1150*/  FADD R17, R2, R17 ;  /* 0x0000001102117221 */ /* 0x008fca0000000000 */
[----:B------:R2:W-:Y:S02]  /*1160*/  STG.E desc[UR4][R8.64+0xc], R17 ;  /* 0x00000c1108007986 */ /* 0x0005e4000c101904 */
.L_x_37:
[----:B------:R-:W-:Y:S05]  /*1170*/  @!P1 EXIT ;  /* 0x000000000000994d */ /* 0x000fea0003800000 */
[----:B0-234-:R-:W0:Y:S01]  /*1180*/  LDC.64 R10, c[0x0][0x390] ;  /* 0x0000e400ff0a7b82 */ /* 0x01de220000000a00 */
[----:B------:R-:W-:-:S07]  /*1190*/  IADD3 R0, PT, PT, -R0, RZ, RZ ;  /* 0x000000ff00007210 */ /* 0x000fce0007ffe1ff */
[----:B------:R-:W2:Y:S08]  /*11a0*/  LDC.64 R14, c[0x0][0x380] ;  /* 0x0000e000ff0e7b82 */ /* 0x000eb00000000a00 */
[----:B------:R-:W3:Y:S02]  /*11b0*/  LDC.64 R12, c[0x0][0x388] ;  /* 0x0000e200ff0c7b82 */ /* 0x000ee40000000a00 */
.L_x_38:
[----:B---3--:R-:W-:-:S04]  /*11c0*/  IMAD.WIDE R6, R3, 0x4, R12 ;  /* 0x0000000403067825 */ /* 0x008fc800078e020c */
[C---:B--2---:R-:W-:Y:S02]  /*11d0*/  IMAD.WIDE R8, R3.reuse, 0x4, R14 ;  /* 0x0000000403087825 */ /* 0x044fe400078e020e */
[----:B------:R-:W2:Y:S04]  /*11e0*/  LDG.E R7, desc[UR4][R6.64] ;  /* 0x0000000406077981 */ /* 0x000ea8000c1e1900 */
[----:B------:R-:W2:Y:S01]  /*11f0*/  LDG.E R8, desc[UR4][R8.64] ;  /* 0x0000000408087981 */ /* 0x000ea2000c1e1900 */
[C---:B0---4-:R-:W-:Y:S01]  /*1200*/  IMAD.WIDE R4, R3.reuse, 0x4, R10 ;  /* 0x0000000403047825 */ /* 0x051fe200078e020a */
[----:B------:R-:W-:Y:S02]  /*1210*/  IADD3 R0, PT, PT, R0, 0x1, RZ ;  /* 0x0000000100007810 */ /* 0x000fe40007ffe0ff */
[----:B------:R-:W-:-:S02]  /*1220*/  IADD3 R3, PT, PT, R3, 0x1, RZ ;  /* 0x0000000103037810 */ /* 0x000fc40007ffe0ff */
[----:B------:R-:W-:Y:S01]  /*1230*/  ISETP.NE.AND P0, PT, R0, RZ, PT ;  /* 0x000000ff0000720c */ /* 0x000fe20003f05270 */
[----:B--2---:R-:W-:-:S05]  /*1240*/  FADD R17, R8, R7 ;  /* 0x0000000708117221 */ /* 0x004fca0000000000 */
[----:B------:R4:W-:Y:S07]  /*1250*/  STG.E desc[UR4][R4.64], R17 ;  /* 0x0000001104007986 */ /* 0x0009ee000c101904 */
[----:B------:R-:W-:Y:S05]  /*1260*/  @P0 BRA `(.L_x_38) ;  /* 0xfffffffc00d40947 */ /* 0x000fea000383ffff */
[----:B------:R-:W-:Y:S05]  /*1270*/  EXIT ;  /* 0x000000000000794d */ /* 0x000fea0003800000 */
.L_x_39:
        /* <DEDUP_REMOVED lines=16> */
.L_x_56:


//--------------------- .text._Z19vectorizedVectorSumPfS_S_i --------------------------
	.section	.text._Z19vectorizedVectorSumPfS_S_i,"ax",@progbits
	.align	128
        .global         _Z19vectorizedVectorSumPfS_S_i
        .type           _Z19vectorizedVectorSumPfS_S_i,@function
        .size           _Z19vectorizedVectorSumPfS_S_i,(.L_x_57 - _Z19vectorizedVectorSumPfS_S_i)
        .other          _Z19vectorizedVectorSumPfS_S_i,@"STO_CUDA_ENTRY STV_DEFAULT"
_Z19vectorizedVectorSumPfS_S_i:
.text._Z19vectorizedVectorSumPfS_S_i:
[----:B------:R-:W-:Y:S01]  /*0000*/  LDC R1, c[0x0][0x37c] ;  /* 0x0000df00ff017b82 */ /* 0x000fe20000000800 */
[----:B------:R-:W0:Y:S07]  /*0010*/  S2R R4, SR_TID.X ;  /* 0x0000000000047919 */ /* 0x000e2e0000002100 */
[----:B------:R-:W1:Y:S01]  /*0020*/  LDC R3, c[0x0][0x398] ;  /* 0x0000e600ff037b82 */ /* 0x000e620000000800 */
[----:B------:R-:W-:Y:S07]  /*0030*/  BSSY.RECONVERGENT B0, `(.L_x_40) ;  /* 0x000001a000007945 */ /* 0x000fee0003800200 */
[----:B------:R-:W0:Y:S08]  /*0040*/  S2UR UR4, SR_CTAID.X ;  /* 0x00000000000479c3 */ /* 0x000e300000002500 */
[----:B------:R-:W0:Y:S01]  /*0050*/  LDC R13, c[0x0][0x360] ;  /* 0x0000d800ff0d7b82 */ /* 0x000e220000000800 */
[----:B-1----:R-:W-:-:S04]  /*0060*/  SHF.R.S32.HI R0, RZ, 0x1f, R3 ;  /* 0x0000001fff007819 */ /* 0x002fc80000011403 */
[----:B------:R-:W-:-:S04]  /*0070*/  LEA.HI R0, R0, R3, RZ, 0x2 ;  /* 0x0000000300007211 */ /* 0x000fc800078f10ff */
[----:B------:R-:W-:-:S04]  /*0080*/  SHF.R.S32.HI R2, RZ, 0x2, R0 ;  /* 0x00000002ff027819 */ /* 0x000fc80000011400 */
[----:B------:R-:W-:Y:S01]  /*0090*/  SHF.L.U32 R0, R2, 0x2, RZ ;  /* 0x0000000202007819 */ /* 0x000fe200000006ff */
[----:B0-----:R-:W-:-:S03]  /*00a0*/  IMAD R13, R13, UR4, R4 ;  /* 0x000000040d0d7c24 */ /* 0x001fc6000f8e0204 */
[----:B------:R-:W-:Y:S01]  /*00b0*/  ISETP.GE.AND P0, PT, R0, R3, PT ;  /* 0x000000030000720c */ /* 0x000fe20003f06270 */
[----:B------:R-:W0:Y:S01]  /*00c0*/  LDCU.64 UR4, c[0x0][0x358] ;  /* 0x00006b00ff0477ac */ /* 0x000e220008000a00 */
[C---:B------:R-:W-:Y:S02]  /*00d0*/  ISETP.GE.AND P1, PT, R13.reuse, R2, PT ;  /* 0x000000020d00720c */ /* 0x040fe40003f26270 */
[----:B------:R-:W-:-:S11]  /*00e0*/  ISETP.NE.OR P0, PT, R13, RZ, P0 ;  /* 0x000000ff0d00720c */ /* 0x000fd60000705670 */
[----:B------:R-:W-:Y:S05]  /*00f0*/  @P1 BRA `(.L_x_41) ;  /* 0x0000000000341947 */ /* 0x000fea0003800000 */
[----:B------:R-:W1:Y:S08]  /*0100*/  LDC.64 R4, c[0x0][0x380] ;  /* 0x0000e000ff047b82 */ /* 0x000e700000000a00 */
[----:B------:R-:W2:Y:S08]  /*0110*/  LDC.64 R8, c[0x0][0x388] ;  /* 0x0000e200ff087b82 */ /* 0x000eb00000000a00 */
[----:B------:R-:W3:Y:S01]  /*0120*/  LDC.64 R10, c[0x0][0x390] ;  /* 0x0000e400ff0a7b82 */ /* 0x000ee20000000a00 */
[----:B-1----:R-:W-:-:S06]  /*0130*/  IMAD.WIDE R4, R13, 0x10, R4 ;  /* 0x000000100d047825 */ /* 0x002fcc00078e0204 */
[----:B0-----:R-:W4:Y:S01]  /*0140*/  LDG.E.128 R4, desc[UR4][R4.64] ;  /* 0x0000000404047981 */ /* 0x001f22000c1e1d00 */
[----:B--2---:R-:W-:-:S05]  /*0150*/  IMAD.WIDE R8, R13, 0x10, R8 ;  /* 0x000000100d087825 */ /* 0x004fca00078e0208 */
[----:B------:R-:W4:Y:S02]  /*0160*/  LDG.E.128 R16, desc[UR4][R8.64] ;  /* 0x0000000408107981 */ /* 0x000f24000c1e1d00 */
[----:B----4-:R-:W-:Y:S01]  /*0170*/  FADD R18, R6, R18 ;  /* 0x0000001206127221 */ /* 0x010fe20000000000 */
[----:B------:R-:W-:Y:S01]  /*0180*/  FADD R19, R7, R19 ;  /* 0x0000001307137221 */ /* 0x000fe20000000000 */
[----:B------:R-:W-:Y:S01]  /*0190*/  FADD R16, R4, R16 ;  /* 0x0000001004107221 */ /* 0x000fe20000000000 */
[----:B------:R-:W-:Y:S01]  /*01a0*/  FADD R17, R5, R17 ;  /* 0x0000001105117221 */ /* 0x000fe20000000000 */
[----:B---3--:R-:W-:-:S05]  /*01b0*/  IMAD.WIDE R6, R13, 0x10, R10 ;  /* 0x000000100d067825 */ /* 0x008fca00078e020a */
[----:B------:R1:W-:Y:S02]  /*01c0*/  STG.E.128 desc[UR4][R6.64], R16 ;  /* 0x0000001006007986 */ /* 0x0003e4000c101d04 */
.L_x_41:
[----:B0-----:R-:W-:Y:S05]  /*01d0*/  BSYNC.RECONVERGENT B0 ;  /* 0x0000000000007941 */ /* 0x001fea0003800200 */
.L_x_40:
[----:B------:R-:W-:Y:S05]  /*01e0*/  @P0 EXIT ;  /* 0x000000000000094d */ /* 0x000fea0003800000 */
[CC--:B------:R-:W-:Y:S02]  /*01f0*/  IADD3 R4, PT, PT, R0.reuse, -R3.reuse, RZ ;  /* 0x8000000300047210 */ /* 0x0c0fe40007ffe0ff */
[----:B------:R-:W-:Y:S02]  /*0200*/  IADD3 R2, PT, PT, -R0, R3, RZ ;  /* 0x0000000300027210 */ /* 0x000fe40007ffe1ff */
[----:B------:R-:W-:Y:S02]  /*0210*/  ISETP.GT.U32.AND P1, PT, R4, -0x10, PT ;  /* 0xfffffff00400780c */ /* 0x000fe40003f24070 */
[----:B------:R-:W-:-:S04]  /*0220*/  LOP3.LUT R20, R2, 0xf, RZ, 0xc0, !PT ;  /* 0x0000000f02147812 */ /* 0x000fc800078ec0ff */
[----:B------:R-:W-:-:S07]  /*0230*/  ISETP.NE.AND P0, PT, R20, RZ, PT ;  /* 0x000000ff1400720c */ /* 0x000fce0003f05270 */
[----:B------:R-:W-:Y:S06]  /*0240*/  @P1 BRA `(.L_x_42) ;  /* 0x0000000400481947 */ /* 0x000fec0003800000 */
[----:B------:R-:W0:Y:S01]  /*0250*/  LDC.64 R4, c[0x0][0x380] ;  /* 0x0000e000ff047b82 */ /* 0x000e220000000a00 */
[----:B-1----:R-:W-:-:S04]  /*0260*/  LOP3.LUT R16, R2, 0xfffffff0, RZ, 0xc0, !PT ;  /* 0xfffffff002107812 */ /* 0x002fc800078ec0ff */
[----:B------:R-:W-:-:S03]  /*0270*/  IADD3 R16, PT, PT, -R16, RZ, RZ ;  /* 0x000000ff10107210 */ /* 0x000fc60007ffe1ff */
[----:B------:R-:W1:Y:S08]  /*0280*/  LDC.64 R6, c[0x0][0x388] ;  /* 0x0000e200ff067b82 */ /* 0x000e700000000a00 */
[----:B------:R-:W2:Y:S01]  /*0290*/  LDC.64 R8, c[0x0][0x390] ;  /* 0x0000e400ff087b82 */ /* 0x000ea20000000a00 */
[----:B0-----:R-:W-:-:S04]  /*02a0*/  IADD3 R4, P1, PT, R4, 0x20, RZ ;  /* 0x0000002004047810 */ /* 0x001fc80007f3e0ff */
[----:B------:R-:W-:Y:S02]  /*02b0*/  IADD3.X R5, PT, PT, RZ, R5, RZ, P1, !PT ;  /* 0x00000005ff057210 */ /* 0x000fe40000ffe4ff */
[----:B-1----:R-:W-:-:S04]  /*02c0*/  IADD3 R6, P2, PT, R6, 0x20, RZ ;  /* 0x0000002006067810 */ /* 0x002fc80007f5e0ff */
[----:B------:R-:W-:Y:S02]  /*02d0*/  IADD3.X R7, PT, PT, RZ, R7, RZ, P2, !PT ;  /* 0x00000007ff077210 */ /* 0x000fe400017fe4ff */
[----:B--2---:R-:W-:-:S04]  /*02e0*/  IADD3 R8, P3, PT, R8, 0x20, RZ ;  /* 0x0000002008087810 */ /* 0x004fc80007f7e0ff */
[----:B------:R-:W-:-:S09]  /*02f0*/  IADD3.X R9, PT, PT, RZ, R9, RZ, P3, !PT ;  /* 0x00000009ff097210 */ /* 0x000fd20001ffe4ff */
.L_x_43:
        /* <DEDUP_REMOVED lines=19> */
[----:B0-----:R-:W4:Y:S04]  /*0430*/  LDG.E R17, desc[UR4][R14.64+-0x10] ;  /* 0xfffff0040e117981 */ /* 0x001f28000c1e1900 */
[----:B------:R-:W4:Y:S02]  /*0440*/  LDG.E R18, desc[UR4][R12.64+-0x10] ;  /* 0xfffff0040c127981 */ /* 0x000f24000c1e1900 */
[----:B----4-:R-:W-:-:S05]  /*0450*/  FADD R17, R17, R18 ;  /* 0x0000001211117221 */ /* 0x010fca0000000000 */
[----:B------:R0:W-:Y:S04]  /*0460*/  STG.E desc[UR4][R10.64+-0x10], R17 ;  /* 0xfffff0110a007986 */ /* 0x0001e8000c101904 */
[----:B------:R-:W4:Y:S04]  /*0470*/  LDG.E R18, desc[UR4][R14.64+-0xc] ;  /* 0xfffff4040e127981 */ /* 0x000f28000c1e1900 */
[----:B-1----:R-:W4:Y:S02]  /*0480*/  LDG.E R19, desc[UR4][R12.64+-0xc] ;  /* 0xfffff4040c137981 */ /* 0x002f24000c1e1900 */
        /* <DEDUP_REMOVED lines=38> */
[----:B------:R-:W2:Y:S04]  /*06f0*/  LDG.E R18, desc[UR4][R14.64+0x1c] ;  /* 0x00001c040e127981 */ /* 0x000ea8000c1e1900 */
[----:B---3--:R-:W2:Y:S01]  /*0700*/  LDG.E R23, desc[UR4][R12.64+0x1c] ;  /* 0x00001c040c177981 */ /* 0x008ea2000c1e1900 */
[----:B------:R-:W-:Y:S02]  /*0710*/  IADD3 R16, PT, PT, R16, 0x10, RZ ;  /* 0x0000001010107810 */ /* 0x000fe40007ffe0ff */
[----:B------:R-:W-:-:S02]  /*0720*/  IADD3 R0, PT, PT, R0, 0x10, RZ ;  /* 0x0000001000007810 */ /* 0x000fc40007ffe0ff */
[----:B------:R-:W-:Y:S01]  /*0730*/  ISETP.NE.AND P1, PT, R16, RZ, PT ;  /* 0x000000ff1000720c */ /* 0x000fe20003f25270 */
[----:B--2---:R-:W-:-:S05]  /*0740*/  FADD R23, R18, R23 ;  /* 0x0000001712177221 */ /* 0x004fca0000000000 */
[----:B------:R0:W-:Y:S07]  /*0750*/  STG.E desc[UR4][R10.64+0x1c], R23 ;  /* 0x00001c170a007986 */ /* 0x0001ee000c101904 */
[----:B------:R-:W-:Y:S05]  /*0760*/  @P1 BRA `(.L_x_43) ;  /* 0xfffffff800e41947 */ /* 0x000fea000383ffff */
.L_x_42:
[----:B------:R-:W-:Y:S05]  /*0770*/  @!P0 EXIT ;  /* 0x000000000000894d */ /* 0x000fea0003800000 */
[----:B------:R-:W-:Y:S02]  /*0780*/  ISETP.GE.U32.AND P0, PT, R20, 0x8, PT ;  /* 0x000000081400780c */ /* 0x000fe40003f06070 */
[----:B------:R-:W-:-:S04]  /*0790*/  LOP3.LUT R2, R2, 0x7, RZ, 0xc0, !PT ;  /* 0x0000000702027812 */ /* 0x000fc800078ec0ff */
[----:B------:R-:W-:-:S07]  /*07a0*/  ISETP.NE.AND P1, PT, R2, RZ, PT ;  /* 0x000000ff0200720c */ /* 0x000fce0003f25270 */
[----:B------:R-:W-:Y:S06]  /*07b0*/  @!P0 BRA `(.L_x_44) ;  /* 0x00000000009c8947 */ /* 0x000fec0003800000 */
[----:B------:R-:W2:Y:S08]  /*07c0*/  LDC.64 R4, c[0x0][0x380] ;  /* 0x0000e000ff047b82 */ /* 0x000eb00000000a00 */
[----:B-1----:R-:W1:Y:S08]  /*07d0*/  LDC.64 R6, c[0x0][0x388] ;  /* 0x0000e200ff067b82 */ /* 0x002e700000000a00 */
[----:B------:R-:W3:Y:S01]  /*07e0*/  LDC.64 R8, c[0x0][0x390] ;  /* 0x0000e400ff087b82 */ /* 0x000ee20000000a00 */
[----:B--2---:R-:W-:-:S05]  /*07f0*/  IMAD.WIDE R4, R0, 0x4, R4 ;  /* 0x0000000400047825 */ /* 0x004fca00078e0204 */
[----:B0-----:R-:W2:Y:S01]  /*0800*/  LDG.E R10, desc[UR4][R4.64] ;  /* 0x00000004040a7981 */ /* 0x001ea2000c1e1900 */
[----:B-1----:R-:W-:-:S05]  /*0810*/  IMAD.WIDE R6, R0, 0x4, R6 ;  /* 0x0000000400067825 */ /* 0x002fca00078e0206 */
        /* <DEDUP_REMOVED lines=17> */
[----:B0-----:R-:W4:Y:S02]  /*0930*/  LDG.E R11, desc[UR4][R6.64+0x10] ;  /* 0x00001004060b7981 */ /* 0x001f24000c1e1900 */
[----:B----4-:R-:W-:-:S05]  /*0940*/  FADD R11, R10, R11 ;  /* 0x0000000b0a0b7221 */ /* 0x010fca0000000000 */
[----:B------:R4:W-:Y:S04]  /*0950*/  STG.E desc[UR4][R8.64+0x10], R11 ;  /* 0x0000100b08007986 */ /* 0x0009e8000c101904 */
[----:B------:R-:W5:Y:S04]  /*0960*/  LDG.E R10, desc[UR4][R4.64+0x14] ;  /* 0x00001404040a7981 */ /* 0x000f68000c1e1900 */
[----:B-1----:R-:W5:Y:S02]  /*0970*/  LDG.E R13, desc[UR4][R6.64+0x14] ;  /* 0x00001404060d7981 */ /* 0x002f64000c1e1900 */
[----:B-----5:R-:W-:-:S05]  /*0980*/  FADD R13, R10, R13 ;  /* 0x0000000d0a0d7221 */ /* 0x020fca0000000000 */
[----:B------:R4:W-:Y:S04]  /*0990*/  STG.E desc[UR4][R8.64+0x14], R13 ;  /* 0x0000140d08007986 */ /* 0x0009e8000c101904 */
[----:B------:R-:W5:Y:S04]  /*09a0*/  LDG.E R10, desc[UR4][R4.64+0x18] ;  /* 0x00001804040a7981 */ /* 0x000f68000c1e1900 */
[----:B--2---:R-:W5:Y:S02]  /*09b0*/  LDG.E R15, desc[UR4][R6.64+0x18] ;  /* 0x00001804060f7981 */ /* 0x004f64000c1e1900 */
[----:B-----5:R-:W-:-:S05]  /*09c0*/  FADD R15, R10, R15 ;  /* 0x0000000f0a0f7221 */ /* 0x020fca0000000000 */
[----:B------:R4:W-:Y:S04]  /*09d0*/  STG.E desc[UR4][R8.64+0x18], R15 ;  /* 0x0000180f08007986 */ /* 0x0009e8000c101904 */
[----:B------:R-:W2:Y:S04]  /*09e0*/  LDG.E R10, desc[UR4][R4.64+0x1c] ;  /* 0x00001c04040a7981 */ /* 0x000ea8000c1e1900 */
[----:B---3--:R-:W2:Y:S01]  /*09f0*/  LDG.E R17, desc[UR4][R6.64+0x1c] ;  /* 0x00001c0406117981 */ /* 0x008ea2000c1e1900 */
[----:B------:R-:W-:Y:S01]  /*0a00*/  IADD3 R0, PT, PT, R0, 0x8, RZ ;  /* 0x0000000800007810 */ /* 0x000fe20007ffe0ff */
[----:B--2---:R-:W-:-:S05]  /*0a10*/  FADD R17, R10, R17 ;  /* 0x000000110a117221 */ /* 0x004fca0000000000 */
[----:B------:R4:W-:Y:S02]  /*0a20*/  STG.E desc[UR4][R8.64+0x1c], R17 ;  /* 0x00001c1108007986 */ /* 0x0009e4000c101904 */
.L_x_44:
[----:B------:R-:W-:Y:S05]  /*0a30*/  @!P1 EXIT ;  /* 0x000000000000994d */ /* 0x000fea0003800000 */
[----:B------:R-:W-:Y:S02]  /*0a40*/  ISETP.GE.U32.AND P0, PT, R2, 0x4, PT ;  /* 0x000000040200780c */ /* 0x000fe40003f06070 */
[----:B------:R-:W-:-:S04]  /*0a50*/  LOP3.LUT R4, R3, 0x3, RZ, 0xc0, !PT ;  /* 0x0000000303047812 */ /* 0x000fc800078ec0ff */
[----:B------:R-:W-:-:S07]  /*0a60*/  ISETP.NE.AND P1, PT, R4, RZ, PT ;  /* 0x000000ff0400720c */ /* 0x000fce0003f25270 */
[----:B------:R-:W-:Y:S06]  /*0a70*/  @!P0 BRA `(.L_x_45) ;  /* 0x00000000005c8947 */ /* 0x000fec0003800000 */
[----:B------:R-:W2:Y:S08]  /*0a80*/  LDC.64 R2, c[0x0][0x380] ;  /* 0x0000e000ff027b82 */ /* 0x000eb00000000a00 */
[----:B-1----:R-:W1:Y:S08]  /*0a90*/  LDC.64 R6, c[0x0][0x388] ;  /* 0x0000e200ff067b82 */ /* 0x002e700000000a00 */
[----:B----4-:R-:W3:Y:S01]  /*0aa0*/  LDC.64 R8, c[0x0][0x390] ;  /* 0x0000e400ff087b82 */ /* 0x010ee20000000a00 */
[----:B--2---:R-:W-:-:S05]  /*0ab0*/  IMAD.WIDE R2, R0, 0x4, R2 ;  /* 0x0000000400027825 */ /* 0x004fca00078e0202 */
[----:B------:R-:W2:Y:S01]  /*0ac0*/  LDG.E R5, desc[UR4][R2.64] ;  /* 0x0000000402057981 */ /* 0x000ea2000c1e1900 */
[----:B-1----:R-:W-:-:S05]  /*0ad0*/  IMAD.WIDE R6, R0, 0x4, R6 ;  /* 0x0000000400067825 */ /* 0x002fca00078e0206 */
[----:B0-----:R-:W2:Y:S01]  /*0ae0*/  LDG.E R10, desc[UR4][R6.64] ;  /* 0x00000004060a7981 */ /* 0x001ea2000c1e1900 */
        /* <DEDUP_REMOVED lines=16> */
.L_x_45:
[----:B------:R-:W-:Y:S05]  /*0bf0*/  @!P1 EXIT ;  /* 0x000000000000994d */ /* 0x000fea0003800000 */
[----:B--2-4-:R-:W2:Y:S01]  /*0c00*/  LDC.64 R8, c[0x0][0x390] ;  /* 0x0000e400ff087b82 */ /* 0x014ea20000000a00 */
[----:B------:R-:W-:-:S07]  /*0c10*/  IADD3 R14, PT, PT, -R4, RZ, RZ ;  /* 0x000000ff040e7210 */ /* 0x000fce0007ffe1ff */
[----:B------:R-:W3:Y:S08]  /*0c20*/  LDC.64 R12, c[0x0][0x380] ;  /* 0x0000e000ff0c7b82 */ /* 0x000ef00000000a00 */
[----:B0-----:R-:W0:Y:S02]  /*0c30*/  LDC.64 R10, c[0x0][0x388] ;  /* 0x0000e200ff0a7b82 */ /* 0x001e240000000a00 */
.L_x_46:
[----:B0-----:R-:W-:-:S04]  /*0c40*/  IMAD.WIDE R4, R0, 0x4, R10 ;  /* 0x0000000400047825 */ /* 0x001fc800078e020a */
[C---:B-1-3--:R-:W-:Y:S02]  /*0c50*/  IMAD.WIDE R6, R0.reuse, 0x4, R12 ;  /* 0x0000000400067825 */ /* 0x04afe400078e020c */
[----:B------:R-:W3:Y:S04]  /*0c60*/  LDG.E R5, desc[UR4][R4.64] ;  /* 0x0000000404057981 */ /* 0x000ee8000c1e1900 */
[----:B------:R-:W3:Y:S01]  /*0c70*/  LDG.E R6, desc[UR4][R6.64] ;  /* 0x0000000406067981 */ /* 0x000ee2000c1e1900 */
[----:B--2-4-:R-:W-:Y:S01]  /*0c80*/  IMAD.WIDE R2, R0, 0x4, R8 ;  /* 0x0000000400027825 */ /* 0x014fe200078e0208 */
[----:B------:R-:W-:Y:S02]  /*0c90*/  IADD3 R14, PT, PT, R14, 0x1, RZ ;  /* 0x000000010e0e7810 */ /* 0x000fe40007ffe0ff */
[----:B------:R-:W-:-:S02]  /*0ca0*/  IADD3 R0, PT, PT, R0, 0x1, RZ ;  /* 0x0000000100007810 */ /* 0x000fc40007ffe0ff */
[----:B------:R-:W-:Y:S01]  /*0cb0*/  ISETP.NE.AND P0, PT, R14, RZ, PT ;  /* 0x000000ff0e00720c */ /* 0x000fe20003f05270 */
[----:B---3--:R-:W-:-:S05]  /*0cc0*/  FADD R15, R6, R5 ;  /* 0x00000005060f7221 */ /* 0x008fca0000000000 */
[----:B------:R4:W-:Y:S07]  /*0cd0*/  STG.E desc[UR4][R2.64], R15 ;  /* 0x0000000f02007986 */ /* 0x0009ee000c101904 */
[----:B------:R-:W-:Y:S05]  /*0ce0*/  @P0 BRA `(.L_x_46) ;  /* 0xfffffffc00d40947 */ /* 0x000fea000383ffff */
[----:B------:R-:W-:Y:S05]  /*0cf0*/  EXIT ;  /* 0x000000000000794d */ /* 0x000fea0003800000 */
.L_x_47:
        /* <DEDUP_REMOVED lines=16> */
.L_x_57:


//--------------------- .text._Z19gridStrideVectorSumPfS_S_i --------------------------
	.section	.text._Z19gridStrideVectorSumPfS_S_i,"ax",@progbits
	.align	128
        .global         _Z19gridStrideVectorSumPfS_S_i
        .type           _Z19gridStrideVectorSumPfS_S_i,@function
        .size           _Z19gridStrideVectorSumPfS_S_i,(.L_x_58 - _Z19gridStrideVectorSumPfS_S_i)
        .other          _Z19gridStrideVectorSumPfS_S_i,@"STO_CUDA_ENTRY STV_DEFAULT"
_Z19gridStrideVectorSumPfS_S_i:
.text._Z19gridStrideVectorSumPfS_S_i:
[----:B------:R-:W-:Y:S01]  /*0000*/  LDC R1, c[0x0][0x37c] ;  /* 0x0000df00ff017b82 */ /* 0x000fe20000000800 */
[----:B------:R-:W0:Y:S07]  /*0010*/  S2R R3, SR_TID.X ;  /* 0x0000000000037919 */ /* 0x000e2e0000002100 */
[----:B------:R-:W0:Y:S01]  /*0020*/  S2UR UR4, SR_CTAID.X ;  /* 0x00000000000479c3 */ /* 0x000e220000002500 */
[----:B------:R-:W1:Y:S07]  /*0030*/  LDCU UR6, c[0x0][0x398] ;  /* 0x00007300ff0677ac */ /* 0x000e6e0008000800 */
[----:B------:R-:W0:Y:S01]  /*0040*/  LDC R0, c[0x0][0x360] ;  /* 0x0000d800ff007b82 */ /* 0x000e220000000800 */
[----:B------:R-:W2:Y:S01]  /*0050*/  LDCU UR5, c[0x0][0x370] ;  /* 0x00006e00ff0577ac */ /* 0x000ea20008000800 */
[----:B0-----:R-:W-:-:S02]  /*0060*/  IMAD R3, R0, UR4, R3 ;  /* 0x0000000400037c24 */ /* 0x001fc4000f8e0203 */
[----:B--2---:R-:W-:-:S03]  /*0070*/  IMAD R0, R0, UR5, RZ ;  /* 0x0000000500007c24 */ /* 0x004fc6000f8e02ff */
[----:B-1----:R-:W-:-:S13]  /*0080*/  ISETP.GE.AND P0, PT, R3, UR6, PT ;  /* 0x0000000603007c0c */ /* 0x002fda000bf06270 */
[----:B------:R-:W-:Y:S05]  /*0090*/  @P0 EXIT ;  /* 0x000000000000094d */ /* 0x000fea0003800000 */
[----:B------:R-:W0:Y:S01]  /*00a0*/  I2F.U32.RP R8, R0 ;  /* 0x0000000000087306 */ /* 0x000e220000209000 */
[----:B------:R-:W-:Y:S01]  /*00b0*/  IADD3 R2, PT, PT, R0, R3, RZ ;  /* 0x0000000300027210 */ /* 0x000fe20007ffe0ff */
[----:B------:R-:W1:Y:S01]  /*00c0*/  LDCU.64 UR4, c[0x0][0x358] ;  /* 0x00006b00ff0477ac */ /* 0x000e620008000a00 */
[----:B------:R-:W-:Y:S01]  /*00d0*/  IADD3 R9, PT, PT, RZ, -R0, RZ ;  /* 0x80000000ff097210 */ /* 0x000fe20007ffe0ff */
[----:B------:R-:W-:Y:S01]  /*00e0*/  BSSY.RECONVERGENT B0, `(.L_x_48) ;  /* 0x000002b000007945 */ /* 0x000fe20003800200 */
[C---:B------:R-:W-:Y:S02]  /*00f0*/  ISETP.GE.AND P0, PT, R2.reuse, UR6, PT ;  /* 0x0000000602007c0c */ /* 0x040fe4000bf06270 */
[----:B------:R-:W-:Y:S02]  /*0100*/  VIMNMX R7, PT, PT, R2, UR6, !PT ;  /* 0x0000000602077c48 */ /* 0x000fe4000ffe0100 */
        /* <DEDUP_REMOVED lines=22> */
[----:B-1----:R-:W-:Y:S05]  /*0270*/  @!P0 BRA `(.L_x_49) ;  /* 0x0000000000448947 */ /* 0x002fea0003800000 */
[----:B------:R-:W0:Y:S01]  /*0280*/  LDC.64 R4, c[0x0][0x390] ;  /* 0x0000e400ff047b82 */ /* 0x000e220000000a00 */
[----:B------:R-:W-:-:S04]  /*0290*/  IADD3 R2, PT, PT, R2, 0x1, RZ ;  /* 0x0000000102027810 */ /* 0x000fc80007ffe0ff */
[----:B------:R-:W-:-:S03]  /*02a0*/  LOP3.LUT R2, R2, 0x3, RZ, 0xc0, !PT ;  /* 0x0000000302027812 */ /* 0x000fc600078ec0ff */
[----:B------:R-:W1:Y:S01]  /*02b0*/  LDC.64 R6, c[0x0][0x380] ;  /* 0x0000e000ff067b82 */ /* 0x000e620000000a00 */
[----:B------:R-:W-:-:S07]  /*02c0*/  IADD3 R2, PT, PT, -R2, RZ, RZ ;  /* 0x000000ff02027210 */ /* 0x000fce0007ffe1ff */
[----:B------:R-:W2:Y:S02]  /*02d0*/  LDC.64 R8, c[0x0][0x388] ;  /* 0x0000e200ff087b82 */ /* 0x000ea40000000a00 */
.L_x_50:
[----:B--2---:R-:W-:-:S04]  /*02e0*/  IMAD.WIDE R12, R3, 0x4, R8 ;  /* 0x00000004030c7825 */ /* 0x004fc800078e0208 */
[C---:B-1----:R-:W-:Y:S02]  /*02f0*/  IMAD.WIDE R14, R3.reuse, 0x4, R6 ;  /* 0x00000004030e7825 */ /* 0x042fe400078e0206 */
[----:B------:R-:W2:Y:S04]  /*0300*/  LDG.E R13, desc[UR4][R12.64] ;  /* 0x000000040c0d7981 */ /* 0x000ea8000c1e1900 */
[----:B------:R-:W2:Y:S01]  /*0310*/  LDG.E R14, desc[UR4][R14.64] ;  /* 0x000000040e0e7981 */ /* 0x000ea2000c1e1900 */
[----:B0--3--:R-:W-:Y:S01]  /*0320*/  IMAD.WIDE R10, R3, 0x4, R4 ;  /* 0x00000004030a7825 */ /* 0x009fe200078e0204 */
[----:B------:R-:W-:Y:S02]  /*0330*/  IADD3 R2, PT, PT, R2, 0x1, RZ ;  /* 0x0000000102027810 */ /* 0x000fe40007ffe0ff */
[----:B------:R-:W-:-:S02]  /*0340*/  IADD3 R3, PT, PT, R0, R3, RZ ;  /* 0x0000000300037210 */ /* 0x000fc40007ffe0ff */
[----:B------:R-:W-:Y:S01]  /*0350*/  ISETP.NE.AND P0, PT, R2, RZ, PT ;  /* 0x000000ff0200720c */ /* 0x000fe20003f05270 */
[----:B--2---:R-:W-:-:S05]  /*0360*/  FADD R17, R14, R13 ;  /* 0x0000000d0e117221 */ /* 0x004fca0000000000 */
[----:B------:R3:W-:Y:S07]  /*0370*/  STG.E desc[UR4][R10.64], R17 ;  /* 0x000000110a007986 */ /* 0x0007ee000c101904 */
[----:B------:R-:W-:Y:S05]  /*0380*/  @P0 BRA `(.L_x_50) ;  /* 0xfffffffc00d40947 */ /* 0x000fea000383ffff */
.L_x_49:
[----:B------:R-:W-:Y:S05]  /*0390*/  BSYNC.RECONVERGENT B0 ;  /* 0x0000000000007941 */ /* 0x000fea0003800200 */
.L_x_48:
[----:B------:R-:W-:Y:S05]  /*03a0*/  @!P1 EXIT ;  /* 0x000000000000994d */ /* 0x000fea0003800000 */
.L_x_51:
[----:B------:R-:W3:Y:S08]  /*03b0*/  LDC.64 R4, c[0x0][0x380] ;  /* 0x0000e000ff047b82 */ /* 0x000ef00000000a00 */
[----:B------:R-:W0:Y:S01]  /*03c0*/  LDC.64 R6, c[0x0][0x388] ;  /* 0x0000e200ff067b82 */ /* 0x000e220000000a00 */
[----:B---3--:R-:W-:-:S07]  /*03d0*/  IMAD.WIDE R10, R3, 0x4, R4 ;  /* 0x00000004030a7825 */ /* 0x008fce00078e0204 */
[----:B------:R-:W1:Y:S01]  /*03e0*/  LDC.64 R4, c[0x0][0x390] ;  /* 0x0000e400ff047b82 */ /* 0x000e620000000a00 */
[----:B--2---:R-:W2:Y:S01]  /*03f0*/  LDG.E R2, desc[UR4][R10.64] ;  /* 0x000000040a027981 */ /* 0x004ea2000c1e1900 */
[----:B0-----:R-:W-:-:S05]  /*0400*/  IMAD.WIDE R12, R3, 0x4, R6 ;  /* 0x00000004030c7825 */ /* 0x001fca00078e0206 */
[----:B------:R-:W2:Y:S01]  /*0410*/  LDG.E R7, desc[UR4][R12.64] ;  /* 0x000000040c077981 */ /* 0x000ea2000c1e1900 */
[----:B-1----:R-:W-:-:S04]  /*0420*/  IMAD.WIDE R16, R3, 0x4, R4 ;  /* 0x0000000403107825 */ /* 0x002fc800078e0204 */
[----:B------:R-:W-:-:S04]  /*0430*/  IMAD.WIDE R4, R0, 0x4, R10 ;  /* 0x0000000400047825 */ /* 0x000fc800078e020a */
[----:B--2---:R-:W-:Y:S01]  /*0440*/  FADD R19, R2, R7 ;  /* 0x0000000702137221 */ /* 0x004fe20000000000 */
        /* <DEDUP_REMOVED lines=20> */
[----:B------:R-:W-:Y:S01]  /*0590*/  ISETP.GE.AND P0, PT, R3, UR6, PT ;  /* 0x0000000603007c0c */ /* 0x000fe2000bf06270 */
[----:B-1----:R-:W-:-:S05]  /*05a0*/  FADD R9, R4, R7 ;  /* 0x0000000704097221 */ /* 0x002fca0000000000 */
[----:B------:R2:W-:Y:S07]  /*05b0*/  STG.E desc[UR4][R16.64], R9 ;  /* 0x0000000910007986 */ /* 0x0005ee000c101904 */
[----:B------:R-:W-:Y:S05]  /*05c0*/  @!P0 BRA `(.L_x_51) ;  /* 0xfffffffc00788947 */ /* 0x000fea000383ffff */
[----:B------:R-:W-:Y:S05]  /*05d0*/  EXIT ;  /* 0x000000000000794d */ /* 0x000fea0003800000 */
.L_x_52:
        /* <DEDUP_REMOVED lines=10> */
.L_x_58:


//--------------------- .text._Z9vectorSumPfS_S_i --------------------------
	.section	.text._Z9vectorSumPfS_S_i,"ax",@progbits
	.align	128
        .global         _Z9vectorSumPfS_S_i
        .type           _Z9vectorSumPfS_S_i,@function
        .size           _Z9vectorSumPfS_S_i,(.L_x_59 - _Z9vectorSumPfS_S_i)
        .other          _Z9vectorSumPfS_S_i,@"STO_CUDA_ENTRY STV_DEFAULT"
_Z9vectorSumPfS_S_i:
.text._Z9vectorSumPfS_S_i:
[----:B------:R-:W-:Y:S01]  /*0000*/  LDC R1, c[0x0][0x37c] ;  /* 0x0000df00ff017b82 */ /* 0x000fe20000000800 */
[----:B------:R-:W0:Y:S07]  /*0010*/  S2R R0, SR_TID.X ;  /* 0x0000000000007919 */ /* 0x000e2e0000002100 */
[----:B------:R-:W0:Y:S01]  /*0020*/  S2UR UR4, SR_CTAID.X ;  /* 0x00000000000479c3 */ /* 0x000e220000002500 */
[----:B------:R-:W1:Y:S07]  /*0030*/  LDCU UR5, c[0x0][0x398] ;  /* 0x00007300ff0577ac */ /* 0x000e6e0008000800 */
[----:B------:R-:W0:Y:S02]  /*0040*/  LDC R9, c[0x0][0x360] ;  /* 0x0000d800ff097b82 */ /* 0x000e240000000800 */
[----:B0-----:R-:W-:-:S05]  /*0050*/  IMAD R9, R9, UR4, R0 ;  /* 0x0000000409097c24 */ /* 0x001fca000f8e0200 */
[----:B-1----:R-:W-:-:S13]  /*0060*/  ISETP.GE.AND P0, PT, R9, UR5, PT ;  /* 0x0000000509007c0c */ /* 0x002fda000bf06270 */
[----:B------:R-:W-:Y:S05]  /*0070*/  @P0 EXIT ;  /* 0x000000000000094d */ /* 0x000fea0003800000 */
[----:B------:R-:W0:Y:S01]  /*0080*/  LDC.64 R2, c[0x0][0x380] ;  /* 0x0000e000ff027b82 */ /* 0x000e220000000a00 */
[----:B------:R-:W1:Y:S07]  /*0090*/  LDCU.64 UR4, c[0x0][0x358] ;  /* 0x00006b00ff0477ac */ /* 0x000e6e0008000a00 */
[----:B------:R-:W2:Y:S08]  /*00a0*/  LDC.64 R4, c[0x0][0x388] ;  /* 0x0000e200ff047b82 */ /* 0x000eb00000000a00 */
[----:B------:R-:W3:Y:S01]  /*00b0*/  LDC.64 R6, c[0x0][0x390] ;  /* 0x0000e400ff067b82 */ /* 0x000ee20000000a00 */
[----:B0-----:R-:W-:-:S06]  /*00c0*/  IMAD.WIDE R2, R9, 0x4, R2 ;  /* 0x0000000409027825 */ /* 0x001fcc00078e0202 */
[----:B-1----:R-:W4:Y:S01]  /*00d0*/  LDG.E R2, desc[UR4][R2.64] ;  /* 0x0000000402027981 */ /* 0x002f22000c1e1900 */
[----:B--2---:R-:W-:-:S06]  /*00e0*/  IMAD.WIDE R4, R9, 0x4, R4 ;  /* 0x0000000409047825 */ /* 0x004fcc00078e0204 */
[----:B------:R-:W4:Y:S01]  /*00f0*/  LDG.E R5, desc[UR4][R4.64] ;  /* 0x0000000404057981 */ /* 0x000f22000c1e1900 */
[----:B---3--:R-:W-:-:S04]  /*0100*/  IMAD.WIDE R6, R9, 0x4, R6 ;  /* 0x0000000409067825 */ /* 0x008fc800078e0206 */
[----:B----4-:R-:W-:-:S05]  /*0110*/  FADD R9, R2, R5 ;  /* 0x0000000502097221 */ /* 0x010fca0000000000 */
[----:B------:R-:W-:Y:S01]  /*0120*/  STG.E desc[UR4][R6.64], R9 ;  /* 0x0000000906007986 */ /* 0x000fe2000c101904 */
[----:B------:R-:W-:Y:S05]  /*0130*/  EXIT ;  /* 0x000000000000794d */ /* 0x000fea0003800000 */
.L_x_53:
        /* <DEDUP_REMOVED lines=12> */
.L_x_59:


//--------------------- .nv.shared.reserved.0     --------------------------
	.section	.nv.shared.reserved.0,"aw",@nobits
	.weak		__nv_reservedSMEM_offset_0_alias
	.size		__nv_reservedSMEM_offset_0_alias, 0, 64
	.other		__nv_reservedSMEM_offset_0_alias,@"STO_CUDA_RESERVED_SHARED STV_DEFAULT"
__nv_reservedSMEM_offset_0_alias:
	.zero		0
	.zero		64


//--------------------- .nv.constant0._Z27ILP4VectorizedGridVectorSumPfS_S_i --------------------------
	.section	.nv.constant0._Z27ILP4VectorizedGridVectorSumPfS_S_i,"a",@progbits
	.sectionflags	@""
	.align	4
.nv.constant0._Z27ILP4VectorizedGridVectorSumPfS_S_i:
	.zero		924


//--------------------- .nv.constant0._Z27ILP2VectorizedGridVectorSumPfS_S_i --------------------------
	.section	.nv.constant0._Z27ILP2VectorizedGridVectorSumPfS_S_i,"a",@progbits
	.sectionflags	@""
	.align	4
.nv.constant0._Z27ILP2VectorizedGridVectorSumPfS_S_i:
	.zero		924


//--------------------- .nv.constant0._Z23gridVectorizedVectorSumPfS_S_i --------------------------
	.section	.nv.constant0._Z23gridVectorizedVectorSumPfS_S_i,"a",@progbits
	.sectionflags	@""
	.align	4
.nv.constant0._Z23gridVectorizedVectorSumPfS_S_i:
	.zero		924


//--------------------- .nv.constant0._Z19vectorizedVectorSumPfS_S_i --------------------------
	.section	.nv.constant0._Z19vectorizedVectorSumPfS_S_i,"a",@progbits
	.sectionflags	@""
	.align	4
.nv.constant0._Z19vectorizedVectorSumPfS_S_i:
	.zero		924


//--------------------- .nv.constant0._Z19gridStrideVectorSumPfS_S_i --------------------------
	.section	.nv.constant0._Z19gridStrideVectorSumPfS_S_i,"a",@progbits
	.sectionflags	@""
	.align	4
.nv.constant0._Z19gridStrideVectorSumPfS_S_i:
	.zero		924


//--------------------- .nv.constant0._Z9vectorSumPfS_S_i --------------------------
	.section	.nv.constant0._Z9vectorSumPfS_S_i,"a",@progbits
	.sectionflags	@""
	.align	4
.nv.constant0._Z9vectorSumPfS_S_i:
	.zero		924


//--------------------- SYMBOLS --------------------------

	.type		.nv.reservedSmem.offset0,@object
	.size		.nv.reservedSmem.offset0,0x4
